//
// Generated by NVIDIA NVVM Compiler
//
// Compiler Build ID: CL-36424714
// Cuda compilation tools, release 13.0, V13.0.88
// Based on NVVM 20.0.0
//

.version 9.0
.target sm_100
.address_size 64

	// .globl	sparseMultiply
// _ZZ13blockMultiplyE6colIdx has been demoted
// _ZZ13blockMultiplyE5start has been demoted
// _ZZ13blockMultiplyE3end has been demoted
// _ZZ13mcellMultiplyE6xStart has been demoted
// _ZZ13mcellMultiplyE7xLength has been demoted
.extern .shared .align 16 .b8 smem[];

.visible .entry sparseMultiply(
	.param .u64 .ptr .align 1 sparseMultiply_param_0,
	.param .u64 .ptr .align 1 sparseMultiply_param_1,
	.param .u64 .ptr .align 1 sparseMultiply_param_2,
	.param .u64 .ptr .align 1 sparseMultiply_param_3,
	.param .u64 .ptr .align 1 sparseMultiply_param_4,
	.param .f64 sparseMultiply_param_5,
	.param .f64 sparseMultiply_param_6,
	.param .u32 sparseMultiply_param_7
)
{
	.reg .pred 	%p<15>;
	.reg .b32 	%r<82>;
	.reg .b64 	%rd<92>;
	.reg .b64 	%fd<117>;

	ld.param.u64 	%rd7, [sparseMultiply_param_0];
	ld.param.u64 	%rd8, [sparseMultiply_param_1];
	ld.param.u64 	%rd9, [sparseMultiply_param_2];
	ld.param.u64 	%rd6, [sparseMultiply_param_3];
	ld.param.u64 	%rd10, [sparseMultiply_param_4];
	ld.param.f64 	%fd14, [sparseMultiply_param_5];
	ld.param.f64 	%fd15, [sparseMultiply_param_6];
	ld.param.u32 	%r27, [sparseMultiply_param_7];
	cvta.to.global.u64 	%rd1, %rd10;
	cvta.to.global.u64 	%rd2, %rd8;
	cvta.to.global.u64 	%rd3, %rd7;
	cvta.to.global.u64 	%rd4, %rd9;
	mov.u32 	%r28, %ctaid.x;
	mov.u32 	%r1, %ntid.x;
	mul.lo.s32 	%r2, %r28, %r1;
	mov.u32 	%r3, %tid.x;
	add.s32 	%r4, %r2, %r3;
	setp.ge.s32 	%p1, %r4, %r27;
	shl.b32 	%r29, %r3, 2;
	mov.u32 	%r30, smem;
	add.s32 	%r5, %r30, %r29;
	@%p1 bra 	$L__BB0_2;
	mul.wide.s32 	%rd11, %r4, 4;
	add.s64 	%rd12, %rd4, %rd11;
	ld.global.u32 	%r31, [%rd12];
	st.shared.u32 	[%r5], %r31;
$L__BB0_2:
	setp.ne.s32 	%p2, %r3, 0;
	@%p2 bra 	$L__BB0_4;
	add.s32 	%r32, %r2, %r1;
	min.u32 	%r33, %r32, %r27;
	rem.u32 	%r34, %r27, %r1;
	setp.ne.s32 	%p3, %r34, 0;
	add.s32 	%r35, %r4, %r1;
	setp.ge.u32 	%p4, %r35, %r27;
	selp.b32 	%r36, %r34, %r1, %p3;
	selp.b32 	%r37, %r36, %r1, %p4;
	mul.wide.s32 	%rd13, %r33, 4;
	add.s64 	%rd14, %rd4, %rd13;
	ld.global.u32 	%r38, [%rd14];
	shl.b32 	%r39, %r37, 2;
	add.s32 	%r41, %r30, %r39;
	st.shared.u32 	[%r41], %r38;
$L__BB0_4:
	setp.ge.s32 	%p5, %r4, %r27;
	bar.sync 	0;
	@%p5 bra 	$L__BB0_19;
	ld.shared.u32 	%r77, [%r5];
	ld.shared.u32 	%r7, [%r5+4];
	setp.ge.s32 	%p6, %r77, %r7;
	mov.f64 	%fd116, 0d0000000000000000;
	@%p6 bra 	$L__BB0_18;
	add.s32 	%r42, %r77, 1;
	max.s32 	%r43, %r7, %r42;
	sub.s32 	%r8, %r43, %r77;
	and.b32  	%r9, %r8, 15;
	sub.s32 	%r44, %r77, %r43;
	setp.gt.u32 	%p7, %r44, -16;
	mov.f64 	%fd116, 0d0000000000000000;
	@%p7 bra 	$L__BB0_9;
	and.b32  	%r45, %r8, -16;
	neg.s32 	%r75, %r45;
	add.s64 	%rd5, %rd2, 32;
	mov.f64 	%fd116, 0d0000000000000000;
$L__BB0_8:
	.pragma "nounroll";
	mul.wide.s32 	%rd15, %r77, 8;
	add.s64 	%rd16, %rd3, %rd15;
	mul.wide.s32 	%rd17, %r77, 4;
	add.s64 	%rd18, %rd5, %rd17;
	ld.global.f64 	%fd20, [%rd16];
	ld.global.u32 	%r46, [%rd18+-32];
	mul.wide.s32 	%rd19, %r46, 8;
	add.s64 	%rd20, %rd1, %rd19;
	ld.global.f64 	%fd21, [%rd20];
	fma.rn.f64 	%fd22, %fd20, %fd21, %fd116;
	ld.global.f64 	%fd23, [%rd16+8];
	ld.global.u32 	%r47, [%rd18+-28];
	mul.wide.s32 	%rd21, %r47, 8;
	add.s64 	%rd22, %rd1, %rd21;
	ld.global.f64 	%fd24, [%rd22];
	fma.rn.f64 	%fd25, %fd23, %fd24, %fd22;
	ld.global.f64 	%fd26, [%rd16+16];
	ld.global.u32 	%r48, [%rd18+-24];
	mul.wide.s32 	%rd23, %r48, 8;
	add.s64 	%rd24, %rd1, %rd23;
	ld.global.f64 	%fd27, [%rd24];
	fma.rn.f64 	%fd28, %fd26, %fd27, %fd25;
	ld.global.f64 	%fd29, [%rd16+24];
	ld.global.u32 	%r49, [%rd18+-20];
	mul.wide.s32 	%rd25, %r49, 8;
	add.s64 	%rd26, %rd1, %rd25;
	ld.global.f64 	%fd30, [%rd26];
	fma.rn.f64 	%fd31, %fd29, %fd30, %fd28;
	ld.global.f64 	%fd32, [%rd16+32];
	ld.global.u32 	%r50, [%rd18+-16];
	mul.wide.s32 	%rd27, %r50, 8;
	add.s64 	%rd28, %rd1, %rd27;
	ld.global.f64 	%fd33, [%rd28];
	fma.rn.f64 	%fd34, %fd32, %fd33, %fd31;
	ld.global.f64 	%fd35, [%rd16+40];
	ld.global.u32 	%r51, [%rd18+-12];
	mul.wide.s32 	%rd29, %r51, 8;
	add.s64 	%rd30, %rd1, %rd29;
	ld.global.f64 	%fd36, [%rd30];
	fma.rn.f64 	%fd37, %fd35, %fd36, %fd34;
	ld.global.f64 	%fd38, [%rd16+48];
	ld.global.u32 	%r52, [%rd18+-8];
	mul.wide.s32 	%rd31, %r52, 8;
	add.s64 	%rd32, %rd1, %rd31;
	ld.global.f64 	%fd39, [%rd32];
	fma.rn.f64 	%fd40, %fd38, %fd39, %fd37;
	ld.global.f64 	%fd41, [%rd16+56];
	ld.global.u32 	%r53, [%rd18+-4];
	mul.wide.s32 	%rd33, %r53, 8;
	add.s64 	%rd34, %rd1, %rd33;
	ld.global.f64 	%fd42, [%rd34];
	fma.rn.f64 	%fd43, %fd41, %fd42, %fd40;
	ld.global.f64 	%fd44, [%rd16+64];
	ld.global.u32 	%r54, [%rd18];
	mul.wide.s32 	%rd35, %r54, 8;
	add.s64 	%rd36, %rd1, %rd35;
	ld.global.f64 	%fd45, [%rd36];
	fma.rn.f64 	%fd46, %fd44, %fd45, %fd43;
	ld.global.f64 	%fd47, [%rd16+72];
	ld.global.u32 	%r55, [%rd18+4];
	mul.wide.s32 	%rd37, %r55, 8;
	add.s64 	%rd38, %rd1, %rd37;
	ld.global.f64 	%fd48, [%rd38];
	fma.rn.f64 	%fd49, %fd47, %fd48, %fd46;
	ld.global.f64 	%fd50, [%rd16+80];
	ld.global.u32 	%r56, [%rd18+8];
	mul.wide.s32 	%rd39, %r56, 8;
	add.s64 	%rd40, %rd1, %rd39;
	ld.global.f64 	%fd51, [%rd40];
	fma.rn.f64 	%fd52, %fd50, %fd51, %fd49;
	ld.global.f64 	%fd53, [%rd16+88];
	ld.global.u32 	%r57, [%rd18+12];
	mul.wide.s32 	%rd41, %r57, 8;
	add.s64 	%rd42, %rd1, %rd41;
	ld.global.f64 	%fd54, [%rd42];
	fma.rn.f64 	%fd55, %fd53, %fd54, %fd52;
	ld.global.f64 	%fd56, [%rd16+96];
	ld.global.u32 	%r58, [%rd18+16];
	mul.wide.s32 	%rd43, %r58, 8;
	add.s64 	%rd44, %rd1, %rd43;
	ld.global.f64 	%fd57, [%rd44];
	fma.rn.f64 	%fd58, %fd56, %fd57, %fd55;
	ld.global.f64 	%fd59, [%rd16+104];
	ld.global.u32 	%r59, [%rd18+20];
	mul.wide.s32 	%rd45, %r59, 8;
	add.s64 	%rd46, %rd1, %rd45;
	ld.global.f64 	%fd60, [%rd46];
	fma.rn.f64 	%fd61, %fd59, %fd60, %fd58;
	ld.global.f64 	%fd62, [%rd16+112];
	ld.global.u32 	%r60, [%rd18+24];
	mul.wide.s32 	%rd47, %r60, 8;
	add.s64 	%rd48, %rd1, %rd47;
	ld.global.f64 	%fd63, [%rd48];
	fma.rn.f64 	%fd64, %fd62, %fd63, %fd61;
	ld.global.f64 	%fd65, [%rd16+120];
	ld.global.u32 	%r61, [%rd18+28];
	mul.wide.s32 	%rd49, %r61, 8;
	add.s64 	%rd50, %rd1, %rd49;
	ld.global.f64 	%fd66, [%rd50];
	fma.rn.f64 	%fd116, %fd65, %fd66, %fd64;
	add.s32 	%r77, %r77, 16;
	add.s32 	%r75, %r75, 16;
	setp.ne.s32 	%p8, %r75, 0;
	@%p8 bra 	$L__BB0_8;
$L__BB0_9:
	setp.eq.s32 	%p9, %r9, 0;
	@%p9 bra 	$L__BB0_18;
	and.b32  	%r16, %r8, 7;
	setp.lt.u32 	%p10, %r9, 8;
	@%p10 bra 	$L__BB0_12;
	mul.wide.s32 	%rd51, %r77, 8;
	add.s64 	%rd52, %rd3, %rd51;
	ld.global.f64 	%fd68, [%rd52];
	mul.wide.s32 	%rd53, %r77, 4;
	add.s64 	%rd54, %rd2, %rd53;
	ld.global.u32 	%r62, [%rd54];
	mul.wide.s32 	%rd55, %r62, 8;
	add.s64 	%rd56, %rd1, %rd55;
	ld.global.f64 	%fd69, [%rd56];
	fma.rn.f64 	%fd70, %fd68, %fd69, %fd116;
	ld.global.f64 	%fd71, [%rd52+8];
	ld.global.u32 	%r63, [%rd54+4];
	mul.wide.s32 	%rd57, %r63, 8;
	add.s64 	%rd58, %rd1, %rd57;
	ld.global.f64 	%fd72, [%rd58];
	fma.rn.f64 	%fd73, %fd71, %fd72, %fd70;
	ld.global.f64 	%fd74, [%rd52+16];
	ld.global.u32 	%r64, [%rd54+8];
	mul.wide.s32 	%rd59, %r64, 8;
	add.s64 	%rd60, %rd1, %rd59;
	ld.global.f64 	%fd75, [%rd60];
	fma.rn.f64 	%fd76, %fd74, %fd75, %fd73;
	ld.global.f64 	%fd77, [%rd52+24];
	ld.global.u32 	%r65, [%rd54+12];
	mul.wide.s32 	%rd61, %r65, 8;
	add.s64 	%rd62, %rd1, %rd61;
	ld.global.f64 	%fd78, [%rd62];
	fma.rn.f64 	%fd79, %fd77, %fd78, %fd76;
	ld.global.f64 	%fd80, [%rd52+32];
	ld.global.u32 	%r66, [%rd54+16];
	mul.wide.s32 	%rd63, %r66, 8;
	add.s64 	%rd64, %rd1, %rd63;
	ld.global.f64 	%fd81, [%rd64];
	fma.rn.f64 	%fd82, %fd80, %fd81, %fd79;
	ld.global.f64 	%fd83, [%rd52+40];
	ld.global.u32 	%r67, [%rd54+20];
	mul.wide.s32 	%rd65, %r67, 8;
	add.s64 	%rd66, %rd1, %rd65;
	ld.global.f64 	%fd84, [%rd66];
	fma.rn.f64 	%fd85, %fd83, %fd84, %fd82;
	ld.global.f64 	%fd86, [%rd52+48];
	ld.global.u32 	%r68, [%rd54+24];
	mul.wide.s32 	%rd67, %r68, 8;
	add.s64 	%rd68, %rd1, %rd67;
	ld.global.f64 	%fd87, [%rd68];
	fma.rn.f64 	%fd88, %fd86, %fd87, %fd85;
	ld.global.f64 	%fd89, [%rd52+56];
	ld.global.u32 	%r69, [%rd54+28];
	mul.wide.s32 	%rd69, %r69, 8;
	add.s64 	%rd70, %rd1, %rd69;
	ld.global.f64 	%fd90, [%rd70];
	fma.rn.f64 	%fd116, %fd89, %fd90, %fd88;
	add.s32 	%r77, %r77, 8;
$L__BB0_12:
	setp.eq.s32 	%p11, %r16, 0;
	@%p11 bra 	$L__BB0_18;
	and.b32  	%r19, %r8, 3;
	setp.lt.u32 	%p12, %r16, 4;
	@%p12 bra 	$L__BB0_15;
	mul.wide.s32 	%rd71, %r77, 8;
	add.s64 	%rd72, %rd3, %rd71;
	ld.global.f64 	%fd92, [%rd72];
	mul.wide.s32 	%rd73, %r77, 4;
	add.s64 	%rd74, %rd2, %rd73;
	ld.global.u32 	%r70, [%rd74];
	mul.wide.s32 	%rd75, %r70, 8;
	add.s64 	%rd76, %rd1, %rd75;
	ld.global.f64 	%fd93, [%rd76];
	fma.rn.f64 	%fd94, %fd92, %fd93, %fd116;
	ld.global.f64 	%fd95, [%rd72+8];
	ld.global.u32 	%r71, [%rd74+4];
	mul.wide.s32 	%rd77, %r71, 8;
	add.s64 	%rd78, %rd1, %rd77;
	ld.global.f64 	%fd96, [%rd78];
	fma.rn.f64 	%fd97, %fd95, %fd96, %fd94;
	ld.global.f64 	%fd98, [%rd72+16];
	ld.global.u32 	%r72, [%rd74+8];
	mul.wide.s32 	%rd79, %r72, 8;
	add.s64 	%rd80, %rd1, %rd79;
	ld.global.f64 	%fd99, [%rd80];
	fma.rn.f64 	%fd100, %fd98, %fd99, %fd97;
	ld.global.f64 	%fd101, [%rd72+24];
	ld.global.u32 	%r73, [%rd74+12];
	mul.wide.s32 	%rd81, %r73, 8;
	add.s64 	%rd82, %rd1, %rd81;
	ld.global.f64 	%fd102, [%rd82];
	fma.rn.f64 	%fd116, %fd101, %fd102, %fd100;
	add.s32 	%r77, %r77, 4;
$L__BB0_15:
	setp.eq.s32 	%p13, %r19, 0;
	@%p13 bra 	$L__BB0_18;
	neg.s32 	%r80, %r19;
$L__BB0_17:
	.pragma "nounroll";
	mul.wide.s32 	%rd83, %r77, 4;
	add.s64 	%rd84, %rd2, %rd83;
	mul.wide.s32 	%rd85, %r77, 8;
	add.s64 	%rd86, %rd3, %rd85;
	ld.global.f64 	%fd103, [%rd86];
	ld.global.u32 	%r74, [%rd84];
	mul.wide.s32 	%rd87, %r74, 8;
	add.s64 	%rd88, %rd1, %rd87;
	ld.global.f64 	%fd104, [%rd88];
	fma.rn.f64 	%fd116, %fd103, %fd104, %fd116;
	add.s32 	%r77, %r77, 1;
	add.s32 	%r80, %r80, 1;
	setp.ne.s32 	%p14, %r80, 0;
	@%p14 bra 	$L__BB0_17;
$L__BB0_18:
	cvta.to.global.u64 	%rd89, %rd6;
	mul.wide.s32 	%rd90, %r4, 8;
	add.s64 	%rd91, %rd89, %rd90;
	ld.global.f64 	%fd105, [%rd91];
	mul.f64 	%fd106, %fd15, %fd105;
	fma.rn.f64 	%fd107, %fd14, %fd116, %fd106;
	st.global.f64 	[%rd91], %fd107;
$L__BB0_19:
	ret;

}
	// .globl	accumulateExternal
.visible .entry accumulateExternal(
	.param .u64 .ptr .align 1 accumulateExternal_param_0,
	.param .u64 .ptr .align 1 accumulateExternal_param_1,
	.param .u64 .ptr .align 1 accumulateExternal_param_2,
	.param .f64 accumulateExternal_param_3,
	.param .u32 accumulateExternal_param_4
)
{
	.reg .pred 	%p<2>;
	.reg .b32 	%r<7>;
	.reg .b64 	%rd<13>;
	.reg .b64 	%fd<5>;

	ld.param.u64 	%rd1, [accumulateExternal_param_0];
	ld.param.u64 	%rd2, [accumulateExternal_param_1];
	ld.param.u64 	%rd3, [accumulateExternal_param_2];
	ld.param.f64 	%fd1, [accumulateExternal_param_3];
	ld.param.u32 	%r2, [accumulateExternal_param_4];
	mov.u32 	%r3, %ctaid.x;
	mov.u32 	%r4, %ntid.x;
	mov.u32 	%r5, %tid.x;
	mad.lo.s32 	%r1, %r3, %r4, %r5;
	setp.ge.s32 	%p1, %r1, %r2;
	@%p1 bra 	$L__BB1_2;
	cvta.to.global.u64 	%rd4, %rd3;
	cvta.to.global.u64 	%rd5, %rd2;
	cvta.to.global.u64 	%rd6, %rd1;
	mul.wide.s32 	%rd7, %r1, 8;
	add.s64 	%rd8, %rd4, %rd7;
	ld.global.f64 	%fd2, [%rd8];
	mul.wide.s32 	%rd9, %r1, 4;
	add.s64 	%rd10, %rd5, %rd9;
	ld.global.u32 	%r6, [%rd10];
	mul.wide.s32 	%rd11, %r6, 8;
	add.s64 	%rd12, %rd6, %rd11;
	ld.global.f64 	%fd3, [%rd12];
	fma.rn.f64 	%fd4, %fd1, %fd2, %fd3;
	st.global.f64 	[%rd12], %fd4;
$L__BB1_2:
	ret;

}
	// .globl	blockMultiply2
.visible .entry blockMultiply2(
	.param .u64 .ptr .align 1 blockMultiply2_param_0,
	.param .u64 .ptr .align 1 blockMultiply2_param_1,
	.param .u64 .ptr .align 1 blockMultiply2_param_2,
	.param .u64 .ptr .align 1 blockMultiply2_param_3,
	.param .f64 blockMultiply2_param_4,
	.param .f64 blockMultiply2_param_5,
	.param .u32 blockMultiply2_param_6,
	.param .u32 blockMultiply2_param_7,
	.param .u32 blockMultiply2_param_8,
	.param .u32 blockMultiply2_param_9,
	.param .u32 blockMultiply2_param_10
)
{
	.reg .pred 	%p<20>;
	.reg .b32 	%r<88>;
	.reg .b64 	%rd<54>;
	.reg .b64 	%fd<126>;

	ld.param.u64 	%rd10, [blockMultiply2_param_0];
	ld.param.u64 	%rd7, [blockMultiply2_param_1];
	ld.param.u64 	%rd8, [blockMultiply2_param_2];
	ld.param.u64 	%rd9, [blockMultiply2_param_3];
	ld.param.f64 	%fd17, [blockMultiply2_param_4];
	ld.param.u32 	%r34, [blockMultiply2_param_6];
	ld.param.u32 	%r35, [blockMultiply2_param_7];
	ld.param.u32 	%r36, [blockMultiply2_param_8];
	ld.param.u32 	%r37, [blockMultiply2_param_9];
	ld.param.u32 	%r38, [blockMultiply2_param_10];
	cvta.to.global.u64 	%rd1, %rd10;
	mov.u32 	%r39, %ntid.x;
	shl.b32 	%r40, %r39, 3;
	mov.u32 	%r41, smem;
	add.s32 	%r1, %r41, %r40;
	mov.u32 	%r2, %ctaid.x;
	mov.u32 	%r3, %tid.x;
	mad.lo.s32 	%r4, %r2, %r39, %r3;
	rem.s32 	%r5, %r3, %r34;
	setp.ge.s32 	%p2, %r3, %r35;
	shl.b32 	%r42, %r3, 2;
	add.s32 	%r6, %r1, %r42;
	@%p2 bra 	$L__BB2_2;
	mad.lo.s32 	%r43, %r35, %r2, %r3;
	mul.lo.s32 	%r44, %r43, %r36;
	st.shared.u32 	[%r6], %r44;
$L__BB2_2:
	bar.sync 	0;
	setp.lt.s32 	%p3, %r36, 1;
	mov.f64 	%fd124, 0d0000000000000000;
	@%p3 bra 	$L__BB2_23;
	shl.b32 	%r46, %r35, 2;
	add.s32 	%r47, %r1, %r46;
	div.s32 	%r48, %r3, %r34;
	add.s32 	%r7, %r47, %r42;
	setp.lt.s32 	%p4, %r4, %r38;
	shl.b32 	%r50, %r48, 2;
	add.s32 	%r8, %r47, %r50;
	setp.gt.s32 	%p5, %r34, 0;
	and.pred  	%p1, %p4, %p5;
	add.s32 	%r9, %r1, %r50;
	mul.lo.s32 	%r10, %r48, %r34;
	add.s32 	%r11, %r34, -1;
	and.b32  	%r12, %r34, 15;
	and.b32  	%r13, %r34, 7;
	and.b32  	%r14, %r34, 2147483632;
	and.b32  	%r15, %r34, 3;
	neg.s32 	%r16, %r14;
	shl.b32 	%r17, %r34, 4;
	cvta.to.global.u64 	%rd2, %rd8;
	cvta.to.global.u64 	%rd3, %rd7;
	mov.f64 	%fd124, 0d0000000000000000;
	mov.b32 	%r81, 0;
	not.pred 	%p8, %p1;
	mul.wide.u32 	%rd5, %r34, 8;
$L__BB2_4:
	setp.ge.s32 	%p6, %r3, %r35;
	@%p6 bra 	$L__BB2_6;
	ld.shared.u32 	%r51, [%r6];
	add.s32 	%r52, %r51, %r81;
	mul.wide.s32 	%rd11, %r52, 4;
	add.s64 	%rd12, %rd2, %rd11;
	ld.global.u32 	%r53, [%rd12];
	st.shared.u32 	[%r7], %r53;
$L__BB2_6:
	setp.ge.s32 	%p7, %r4, %r38;
	bar.sync 	0;
	@%p7 bra 	$L__BB2_8;
	ld.shared.u32 	%r54, [%r8];
	mad.lo.s32 	%r55, %r54, %r34, %r5;
	mul.wide.s32 	%rd13, %r55, 8;
	add.s64 	%rd14, %rd3, %rd13;
	ld.global.f64 	%fd21, [%rd14];
	shl.b32 	%r56, %r3, 3;
	mov.u32 	%r57, smem;
	add.s32 	%r58, %r57, %r56;
	st.shared.f64 	[%r58], %fd21;
$L__BB2_8:
	bar.sync 	0;
	@%p8 bra 	$L__BB2_22;
	setp.lt.u32 	%p9, %r11, 15;
	ld.shared.u32 	%r60, [%r9];
	add.s32 	%r61, %r60, %r81;
	mad.lo.s32 	%r19, %r61, %r37, %r5;
	mov.b32 	%r86, 0;
	@%p9 bra 	$L__BB2_12;
	shl.b32 	%r62, %r10, 3;
	mov.u32 	%r63, smem;
	add.s32 	%r64, %r62, %r63;
	add.s32 	%r82, %r64, 64;
	mov.u32 	%r83, %r19;
	mov.u32 	%r84, %r16;
$L__BB2_11:
	.pragma "nounroll";
	mul.wide.s32 	%rd15, %r83, 8;
	add.s64 	%rd16, %rd1, %rd15;
	ld.global.f64 	%fd23, [%rd16];
	ld.shared.f64 	%fd24, [%r82+-64];
	fma.rn.f64 	%fd25, %fd23, %fd24, %fd124;
	mul.wide.u32 	%rd17, %r34, 8;
	add.s64 	%rd18, %rd16, %rd17;
	ld.global.f64 	%fd26, [%rd18];
	ld.shared.f64 	%fd27, [%r82+-56];
	fma.rn.f64 	%fd28, %fd26, %fd27, %fd25;
	add.s64 	%rd19, %rd18, %rd17;
	ld.global.f64 	%fd29, [%rd19];
	ld.shared.f64 	%fd30, [%r82+-48];
	fma.rn.f64 	%fd31, %fd29, %fd30, %fd28;
	add.s64 	%rd20, %rd19, %rd17;
	ld.global.f64 	%fd32, [%rd20];
	ld.shared.f64 	%fd33, [%r82+-40];
	fma.rn.f64 	%fd34, %fd32, %fd33, %fd31;
	add.s64 	%rd21, %rd20, %rd17;
	ld.global.f64 	%fd35, [%rd21];
	ld.shared.f64 	%fd36, [%r82+-32];
	fma.rn.f64 	%fd37, %fd35, %fd36, %fd34;
	add.s64 	%rd22, %rd21, %rd17;
	ld.global.f64 	%fd38, [%rd22];
	ld.shared.f64 	%fd39, [%r82+-24];
	fma.rn.f64 	%fd40, %fd38, %fd39, %fd37;
	add.s64 	%rd23, %rd22, %rd17;
	ld.global.f64 	%fd41, [%rd23];
	ld.shared.f64 	%fd42, [%r82+-16];
	fma.rn.f64 	%fd43, %fd41, %fd42, %fd40;
	add.s64 	%rd24, %rd23, %rd17;
	ld.global.f64 	%fd44, [%rd24];
	ld.shared.f64 	%fd45, [%r82+-8];
	fma.rn.f64 	%fd46, %fd44, %fd45, %fd43;
	add.s64 	%rd25, %rd24, %rd17;
	ld.global.f64 	%fd47, [%rd25];
	ld.shared.f64 	%fd48, [%r82];
	fma.rn.f64 	%fd49, %fd47, %fd48, %fd46;
	add.s64 	%rd26, %rd25, %rd17;
	ld.global.f64 	%fd50, [%rd26];
	ld.shared.f64 	%fd51, [%r82+8];
	fma.rn.f64 	%fd52, %fd50, %fd51, %fd49;
	add.s64 	%rd27, %rd26, %rd17;
	ld.global.f64 	%fd53, [%rd27];
	ld.shared.f64 	%fd54, [%r82+16];
	fma.rn.f64 	%fd55, %fd53, %fd54, %fd52;
	add.s64 	%rd28, %rd27, %rd17;
	ld.global.f64 	%fd56, [%rd28];
	ld.shared.f64 	%fd57, [%r82+24];
	fma.rn.f64 	%fd58, %fd56, %fd57, %fd55;
	add.s64 	%rd29, %rd28, %rd17;
	ld.global.f64 	%fd59, [%rd29];
	ld.shared.f64 	%fd60, [%r82+32];
	fma.rn.f64 	%fd61, %fd59, %fd60, %fd58;
	add.s64 	%rd30, %rd29, %rd17;
	ld.global.f64 	%fd62, [%rd30];
	ld.shared.f64 	%fd63, [%r82+40];
	fma.rn.f64 	%fd64, %fd62, %fd63, %fd61;
	add.s64 	%rd31, %rd30, %rd17;
	ld.global.f64 	%fd65, [%rd31];
	ld.shared.f64 	%fd66, [%r82+48];
	fma.rn.f64 	%fd67, %fd65, %fd66, %fd64;
	add.s64 	%rd32, %rd31, %rd17;
	ld.global.f64 	%fd68, [%rd32];
	ld.shared.f64 	%fd69, [%r82+56];
	fma.rn.f64 	%fd124, %fd68, %fd69, %fd67;
	add.s32 	%r84, %r84, 16;
	add.s32 	%r83, %r83, %r17;
	add.s32 	%r82, %r82, 128;
	setp.ne.s32 	%p10, %r84, 0;
	mov.u32 	%r86, %r14;
	@%p10 bra 	$L__BB2_11;
$L__BB2_12:
	setp.eq.s32 	%p11, %r12, 0;
	@%p11 bra 	$L__BB2_22;
	add.s32 	%r65, %r12, -1;
	setp.lt.u32 	%p12, %r65, 7;
	@%p12 bra 	$L__BB2_15;
	mad.lo.s32 	%r66, %r86, %r34, %r19;
	mul.wide.s32 	%rd33, %r66, 8;
	add.s64 	%rd34, %rd1, %rd33;
	ld.global.f64 	%fd71, [%rd34];
	add.s32 	%r67, %r86, %r10;
	shl.b32 	%r68, %r67, 3;
	mov.u32 	%r69, smem;
	add.s32 	%r70, %r69, %r68;
	ld.shared.f64 	%fd72, [%r70];
	fma.rn.f64 	%fd73, %fd71, %fd72, %fd124;
	mul.wide.u32 	%rd35, %r34, 8;
	add.s64 	%rd36, %rd34, %rd35;
	ld.global.f64 	%fd74, [%rd36];
	ld.shared.f64 	%fd75, [%r70+8];
	fma.rn.f64 	%fd76, %fd74, %fd75, %fd73;
	add.s64 	%rd37, %rd36, %rd35;
	ld.global.f64 	%fd77, [%rd37];
	ld.shared.f64 	%fd78, [%r70+16];
	fma.rn.f64 	%fd79, %fd77, %fd78, %fd76;
	add.s64 	%rd38, %rd37, %rd35;
	ld.global.f64 	%fd80, [%rd38];
	ld.shared.f64 	%fd81, [%r70+24];
	fma.rn.f64 	%fd82, %fd80, %fd81, %fd79;
	add.s64 	%rd39, %rd38, %rd35;
	ld.global.f64 	%fd83, [%rd39];
	ld.shared.f64 	%fd84, [%r70+32];
	fma.rn.f64 	%fd85, %fd83, %fd84, %fd82;
	add.s64 	%rd40, %rd39, %rd35;
	ld.global.f64 	%fd86, [%rd40];
	ld.shared.f64 	%fd87, [%r70+40];
	fma.rn.f64 	%fd88, %fd86, %fd87, %fd85;
	add.s64 	%rd41, %rd40, %rd35;
	ld.global.f64 	%fd89, [%rd41];
	ld.shared.f64 	%fd90, [%r70+48];
	fma.rn.f64 	%fd91, %fd89, %fd90, %fd88;
	add.s64 	%rd42, %rd41, %rd35;
	ld.global.f64 	%fd92, [%rd42];
	ld.shared.f64 	%fd93, [%r70+56];
	fma.rn.f64 	%fd124, %fd92, %fd93, %fd91;
	add.s32 	%r86, %r86, 8;
$L__BB2_15:
	setp.eq.s32 	%p13, %r13, 0;
	@%p13 bra 	$L__BB2_22;
	add.s32 	%r71, %r13, -1;
	setp.lt.u32 	%p14, %r71, 3;
	@%p14 bra 	$L__BB2_18;
	mad.lo.s32 	%r72, %r86, %r34, %r19;
	mul.wide.s32 	%rd43, %r72, 8;
	add.s64 	%rd44, %rd1, %rd43;
	ld.global.f64 	%fd95, [%rd44];
	add.s32 	%r73, %r86, %r10;
	shl.b32 	%r74, %r73, 3;
	mov.u32 	%r75, smem;
	add.s32 	%r76, %r75, %r74;
	ld.shared.f64 	%fd96, [%r76];
	fma.rn.f64 	%fd97, %fd95, %fd96, %fd124;
	add.s64 	%rd46, %rd44, %rd5;
	ld.global.f64 	%fd98, [%rd46];
	ld.shared.f64 	%fd99, [%r76+8];
	fma.rn.f64 	%fd100, %fd98, %fd99, %fd97;
	add.s64 	%rd47, %rd46, %rd5;
	ld.global.f64 	%fd101, [%rd47];
	ld.shared.f64 	%fd102, [%r76+16];
	fma.rn.f64 	%fd103, %fd101, %fd102, %fd100;
	add.s64 	%rd48, %rd47, %rd5;
	ld.global.f64 	%fd104, [%rd48];
	ld.shared.f64 	%fd105, [%r76+24];
	fma.rn.f64 	%fd124, %fd104, %fd105, %fd103;
	add.s32 	%r86, %r86, 4;
$L__BB2_18:
	setp.eq.s32 	%p15, %r15, 0;
	@%p15 bra 	$L__BB2_22;
	setp.eq.s32 	%p16, %r15, 1;
	mad.lo.s32 	%r77, %r86, %r34, %r19;
	mul.wide.s32 	%rd49, %r77, 8;
	add.s64 	%rd4, %rd1, %rd49;
	ld.global.f64 	%fd106, [%rd4];
	add.s32 	%r78, %r86, %r10;
	shl.b32 	%r79, %r78, 3;
	mov.u32 	%r80, smem;
	add.s32 	%r32, %r80, %r79;
	ld.shared.f64 	%fd107, [%r32];
	fma.rn.f64 	%fd124, %fd106, %fd107, %fd124;
	@%p16 bra 	$L__BB2_22;
	setp.eq.s32 	%p17, %r15, 2;
	add.s64 	%rd6, %rd4, %rd5;
	ld.global.f64 	%fd108, [%rd6];
	ld.shared.f64 	%fd109, [%r32+8];
	fma.rn.f64 	%fd124, %fd108, %fd109, %fd124;
	@%p17 bra 	$L__BB2_22;
	add.s64 	%rd50, %rd6, %rd5;
	ld.global.f64 	%fd110, [%rd50];
	ld.shared.f64 	%fd111, [%r32+16];
	fma.rn.f64 	%fd124, %fd110, %fd111, %fd124;
$L__BB2_22:
	bar.sync 	0;
	add.s32 	%r81, %r81, 1;
	setp.ne.s32 	%p18, %r81, %r36;
	@%p18 bra 	$L__BB2_4;
$L__BB2_23:
	setp.ge.s32 	%p19, %r4, %r38;
	@%p19 bra 	$L__BB2_25;
	ld.param.f64 	%fd115, [blockMultiply2_param_5];
	cvta.to.global.u64 	%rd51, %rd9;
	mul.wide.s32 	%rd52, %r4, 8;
	add.s64 	%rd53, %rd51, %rd52;
	ld.global.f64 	%fd112, [%rd53];
	mul.f64 	%fd113, %fd115, %fd112;
	fma.rn.f64 	%fd114, %fd17, %fd124, %fd113;
	st.global.f64 	[%rd53], %fd114;
$L__BB2_25:
	ret;

}
	// .globl	blockMultiply
.visible .entry blockMultiply(
	.param .u64 .ptr .align 1 blockMultiply_param_0,
	.param .u64 .ptr .align 1 blockMultiply_param_1,
	.param .u64 .ptr .align 1 blockMultiply_param_2,
	.param .u64 .ptr .align 1 blockMultiply_param_3,
	.param .u64 .ptr .align 1 blockMultiply_param_4,
	.param .f64 blockMultiply_param_5,
	.param .u32 blockMultiply_param_6,
	.param .u32 blockMultiply_param_7
)
{
	.reg .pred 	%p<20>;
	.reg .b32 	%r<68>;
	.reg .b64 	%rd<60>;
	.reg .b64 	%fd<125>;
	// demoted variable
	.shared .align 4 .u32 _ZZ13blockMultiplyE6colIdx;
	// demoted variable
	.shared .align 4 .u32 _ZZ13blockMultiplyE5start;
	// demoted variable
	.shared .align 4 .u32 _ZZ13blockMultiplyE3end;
	ld.param.u64 	%rd10, [blockMultiply_param_0];
	ld.param.u64 	%rd11, [blockMultiply_param_1];
	ld.param.u64 	%rd7, [blockMultiply_param_2];
	ld.param.u64 	%rd8, [blockMultiply_param_3];
	ld.param.f64 	%fd17, [blockMultiply_param_5];
	ld.param.u32 	%r29, [blockMultiply_param_6];
	ld.param.u32 	%r30, [blockMultiply_param_7];
	cvta.to.global.u64 	%rd1, %rd10;
	cvta.to.global.u64 	%rd2, %rd11;
	mov.u32 	%r1, %ctaid.x;
	mov.u32 	%r31, %ntid.x;
	mov.u32 	%r2, %tid.x;
	mad.lo.s32 	%r3, %r1, %r31, %r2;
	setp.ne.s32 	%p2, %r2, 0;
	@%p2 bra 	$L__BB3_2;
	cvta.to.global.u64 	%rd12, %rd8;
	mul.wide.u32 	%rd13, %r1, 4;
	add.s64 	%rd14, %rd12, %rd13;
	ld.global.u32 	%r32, [%rd14];
	st.shared.u32 	[_ZZ13blockMultiplyE5start], %r32;
	ld.global.u32 	%r33, [%rd14+4];
	st.shared.u32 	[_ZZ13blockMultiplyE3end], %r33;
$L__BB3_2:
	bar.sync 	0;
	ld.shared.u32 	%r61, [_ZZ13blockMultiplyE5start];
	ld.shared.u32 	%r34, [_ZZ13blockMultiplyE3end];
	setp.ge.s32 	%p3, %r61, %r34;
	mov.f64 	%fd123, 0d0000000000000000;
	@%p3 bra 	$L__BB3_23;
	setp.lt.s32 	%p4, %r3, %r30;
	setp.gt.s32 	%p5, %r29, 0;
	and.pred  	%p1, %p4, %p5;
	add.s32 	%r5, %r29, -1;
	and.b32  	%r6, %r29, 15;
	and.b32  	%r7, %r29, 7;
	and.b32  	%r8, %r29, 2147483632;
	and.b32  	%r9, %r29, 3;
	neg.s32 	%r10, %r8;
	mul.lo.s32 	%r11, %r29, %r29;
	shl.b32 	%r12, %r29, 4;
	cvta.to.global.u64 	%rd3, %rd7;
	mov.f64 	%fd123, 0d0000000000000000;
	not.pred 	%p8, %p1;
	mul.wide.u32 	%rd5, %r29, 8;
$L__BB3_4:
	setp.ne.s32 	%p6, %r2, 0;
	@%p6 bra 	$L__BB3_6;
	mul.wide.s32 	%rd15, %r61, 4;
	add.s64 	%rd16, %rd3, %rd15;
	ld.global.u32 	%r35, [%rd16];
	st.shared.u32 	[_ZZ13blockMultiplyE6colIdx], %r35;
$L__BB3_6:
	setp.ge.s32 	%p7, %r3, %r30;
	bar.sync 	0;
	@%p7 bra 	$L__BB3_8;
	ld.shared.u32 	%r36, [_ZZ13blockMultiplyE6colIdx];
	mad.lo.s32 	%r37, %r36, %r29, %r2;
	mul.wide.s32 	%rd17, %r37, 8;
	add.s64 	%rd18, %rd2, %rd17;
	ld.global.f64 	%fd20, [%rd18];
	shl.b32 	%r38, %r2, 3;
	mov.u32 	%r39, smem;
	add.s32 	%r40, %r39, %r38;
	st.shared.f64 	[%r40], %fd20;
$L__BB3_8:
	bar.sync 	0;
	@%p8 bra 	$L__BB3_22;
	setp.lt.u32 	%p9, %r5, 15;
	mul.lo.s32 	%r14, %r61, %r29;
	mov.b32 	%r66, 0;
	@%p9 bra 	$L__BB3_12;
	mad.lo.s32 	%r63, %r11, %r61, %r2;
	mov.u32 	%r43, smem;
	add.s32 	%r62, %r43, 64;
	mov.u32 	%r64, %r10;
$L__BB3_11:
	.pragma "nounroll";
	mul.wide.s32 	%rd19, %r63, 8;
	add.s64 	%rd20, %rd1, %rd19;
	ld.global.f64 	%fd22, [%rd20];
	ld.shared.v2.f64 	{%fd23, %fd24}, [%r62+-64];
	fma.rn.f64 	%fd25, %fd22, %fd23, %fd123;
	mul.wide.u32 	%rd21, %r29, 8;
	add.s64 	%rd22, %rd20, %rd21;
	ld.global.f64 	%fd26, [%rd22];
	fma.rn.f64 	%fd27, %fd26, %fd24, %fd25;
	add.s64 	%rd23, %rd22, %rd21;
	ld.global.f64 	%fd28, [%rd23];
	ld.shared.v2.f64 	{%fd29, %fd30}, [%r62+-48];
	fma.rn.f64 	%fd31, %fd28, %fd29, %fd27;
	add.s64 	%rd24, %rd23, %rd21;
	ld.global.f64 	%fd32, [%rd24];
	fma.rn.f64 	%fd33, %fd32, %fd30, %fd31;
	add.s64 	%rd25, %rd24, %rd21;
	ld.global.f64 	%fd34, [%rd25];
	ld.shared.v2.f64 	{%fd35, %fd36}, [%r62+-32];
	fma.rn.f64 	%fd37, %fd34, %fd35, %fd33;
	add.s64 	%rd26, %rd25, %rd21;
	ld.global.f64 	%fd38, [%rd26];
	fma.rn.f64 	%fd39, %fd38, %fd36, %fd37;
	add.s64 	%rd27, %rd26, %rd21;
	ld.global.f64 	%fd40, [%rd27];
	ld.shared.v2.f64 	{%fd41, %fd42}, [%r62+-16];
	fma.rn.f64 	%fd43, %fd40, %fd41, %fd39;
	add.s64 	%rd28, %rd27, %rd21;
	ld.global.f64 	%fd44, [%rd28];
	fma.rn.f64 	%fd45, %fd44, %fd42, %fd43;
	add.s64 	%rd29, %rd28, %rd21;
	ld.global.f64 	%fd46, [%rd29];
	ld.shared.v2.f64 	{%fd47, %fd48}, [%r62];
	fma.rn.f64 	%fd49, %fd46, %fd47, %fd45;
	add.s64 	%rd30, %rd29, %rd21;
	ld.global.f64 	%fd50, [%rd30];
	fma.rn.f64 	%fd51, %fd50, %fd48, %fd49;
	add.s64 	%rd31, %rd30, %rd21;
	ld.global.f64 	%fd52, [%rd31];
	ld.shared.v2.f64 	{%fd53, %fd54}, [%r62+16];
	fma.rn.f64 	%fd55, %fd52, %fd53, %fd51;
	add.s64 	%rd32, %rd31, %rd21;
	ld.global.f64 	%fd56, [%rd32];
	fma.rn.f64 	%fd57, %fd56, %fd54, %fd55;
	add.s64 	%rd33, %rd32, %rd21;
	ld.global.f64 	%fd58, [%rd33];
	ld.shared.v2.f64 	{%fd59, %fd60}, [%r62+32];
	fma.rn.f64 	%fd61, %fd58, %fd59, %fd57;
	add.s64 	%rd34, %rd33, %rd21;
	ld.global.f64 	%fd62, [%rd34];
	fma.rn.f64 	%fd63, %fd62, %fd60, %fd61;
	add.s64 	%rd35, %rd34, %rd21;
	ld.global.f64 	%fd64, [%rd35];
	ld.shared.v2.f64 	{%fd65, %fd66}, [%r62+48];
	fma.rn.f64 	%fd67, %fd64, %fd65, %fd63;
	add.s64 	%rd36, %rd35, %rd21;
	ld.global.f64 	%fd68, [%rd36];
	fma.rn.f64 	%fd123, %fd68, %fd66, %fd67;
	add.s32 	%r64, %r64, 16;
	add.s32 	%r63, %r63, %r12;
	add.s32 	%r62, %r62, 128;
	setp.ne.s32 	%p10, %r64, 0;
	mov.u32 	%r66, %r8;
	@%p10 bra 	$L__BB3_11;
$L__BB3_12:
	setp.eq.s32 	%p11, %r6, 0;
	@%p11 bra 	$L__BB3_22;
	add.s32 	%r44, %r6, -1;
	setp.lt.u32 	%p12, %r44, 7;
	@%p12 bra 	$L__BB3_15;
	add.s32 	%r45, %r66, %r14;
	mad.lo.s32 	%r46, %r45, %r29, %r2;
	mul.wide.s32 	%rd37, %r46, 8;
	add.s64 	%rd38, %rd1, %rd37;
	ld.global.f64 	%fd70, [%rd38];
	shl.b32 	%r47, %r66, 3;
	mov.u32 	%r48, smem;
	add.s32 	%r49, %r48, %r47;
	ld.shared.f64 	%fd71, [%r49];
	fma.rn.f64 	%fd72, %fd70, %fd71, %fd123;
	mul.wide.u32 	%rd39, %r29, 8;
	add.s64 	%rd40, %rd38, %rd39;
	ld.global.f64 	%fd73, [%rd40];
	ld.shared.f64 	%fd74, [%r49+8];
	fma.rn.f64 	%fd75, %fd73, %fd74, %fd72;
	add.s64 	%rd41, %rd40, %rd39;
	ld.global.f64 	%fd76, [%rd41];
	ld.shared.f64 	%fd77, [%r49+16];
	fma.rn.f64 	%fd78, %fd76, %fd77, %fd75;
	add.s64 	%rd42, %rd41, %rd39;
	ld.global.f64 	%fd79, [%rd42];
	ld.shared.f64 	%fd80, [%r49+24];
	fma.rn.f64 	%fd81, %fd79, %fd80, %fd78;
	add.s64 	%rd43, %rd42, %rd39;
	ld.global.f64 	%fd82, [%rd43];
	ld.shared.f64 	%fd83, [%r49+32];
	fma.rn.f64 	%fd84, %fd82, %fd83, %fd81;
	add.s64 	%rd44, %rd43, %rd39;
	ld.global.f64 	%fd85, [%rd44];
	ld.shared.f64 	%fd86, [%r49+40];
	fma.rn.f64 	%fd87, %fd85, %fd86, %fd84;
	add.s64 	%rd45, %rd44, %rd39;
	ld.global.f64 	%fd88, [%rd45];
	ld.shared.f64 	%fd89, [%r49+48];
	fma.rn.f64 	%fd90, %fd88, %fd89, %fd87;
	add.s64 	%rd46, %rd45, %rd39;
	ld.global.f64 	%fd91, [%rd46];
	ld.shared.f64 	%fd92, [%r49+56];
	fma.rn.f64 	%fd123, %fd91, %fd92, %fd90;
	add.s32 	%r66, %r66, 8;
$L__BB3_15:
	setp.eq.s32 	%p13, %r7, 0;
	@%p13 bra 	$L__BB3_22;
	add.s32 	%r50, %r7, -1;
	setp.lt.u32 	%p14, %r50, 3;
	@%p14 bra 	$L__BB3_18;
	add.s32 	%r51, %r66, %r14;
	mad.lo.s32 	%r52, %r51, %r29, %r2;
	mul.wide.s32 	%rd47, %r52, 8;
	add.s64 	%rd48, %rd1, %rd47;
	ld.global.f64 	%fd94, [%rd48];
	shl.b32 	%r53, %r66, 3;
	mov.u32 	%r54, smem;
	add.s32 	%r55, %r54, %r53;
	ld.shared.f64 	%fd95, [%r55];
	fma.rn.f64 	%fd96, %fd94, %fd95, %fd123;
	add.s64 	%rd50, %rd48, %rd5;
	ld.global.f64 	%fd97, [%rd50];
	ld.shared.f64 	%fd98, [%r55+8];
	fma.rn.f64 	%fd99, %fd97, %fd98, %fd96;
	add.s64 	%rd51, %rd50, %rd5;
	ld.global.f64 	%fd100, [%rd51];
	ld.shared.f64 	%fd101, [%r55+16];
	fma.rn.f64 	%fd102, %fd100, %fd101, %fd99;
	add.s64 	%rd52, %rd51, %rd5;
	ld.global.f64 	%fd103, [%rd52];
	ld.shared.f64 	%fd104, [%r55+24];
	fma.rn.f64 	%fd123, %fd103, %fd104, %fd102;
	add.s32 	%r66, %r66, 4;
$L__BB3_18:
	setp.eq.s32 	%p15, %r9, 0;
	@%p15 bra 	$L__BB3_22;
	setp.eq.s32 	%p16, %r9, 1;
	add.s32 	%r56, %r66, %r14;
	mad.lo.s32 	%r57, %r56, %r29, %r2;
	mul.wide.s32 	%rd53, %r57, 8;
	add.s64 	%rd4, %rd1, %rd53;
	ld.global.f64 	%fd105, [%rd4];
	shl.b32 	%r58, %r66, 3;
	mov.u32 	%r59, smem;
	add.s32 	%r27, %r59, %r58;
	ld.shared.f64 	%fd106, [%r27];
	fma.rn.f64 	%fd123, %fd105, %fd106, %fd123;
	@%p16 bra 	$L__BB3_22;
	setp.eq.s32 	%p17, %r9, 2;
	add.s64 	%rd6, %rd4, %rd5;
	ld.global.f64 	%fd107, [%rd6];
	ld.shared.f64 	%fd108, [%r27+8];
	fma.rn.f64 	%fd123, %fd107, %fd108, %fd123;
	@%p17 bra 	$L__BB3_22;
	add.s64 	%rd54, %rd6, %rd5;
	ld.global.f64 	%fd109, [%rd54];
	ld.shared.f64 	%fd110, [%r27+16];
	fma.rn.f64 	%fd123, %fd109, %fd110, %fd123;
$L__BB3_22:
	add.s32 	%r61, %r61, 1;
	ld.shared.u32 	%r60, [_ZZ13blockMultiplyE3end];
	setp.lt.s32 	%p18, %r61, %r60;
	@%p18 bra 	$L__BB3_4;
$L__BB3_23:
	setp.ge.s32 	%p19, %r3, %r30;
	@%p19 bra 	$L__BB3_25;
	ld.param.u64 	%rd59, [blockMultiply_param_4];
	mul.wide.s32 	%rd55, %r3, 8;
	add.s64 	%rd56, %rd2, %rd55;
	ld.global.f64 	%fd111, [%rd56];
	fma.rn.f64 	%fd112, %fd17, %fd111, %fd123;
	cvta.to.global.u64 	%rd57, %rd59;
	add.s64 	%rd58, %rd57, %rd55;
	ld.global.f64 	%fd113, [%rd58];
	add.f64 	%fd114, %fd113, %fd112;
	st.global.f64 	[%rd58], %fd114;
$L__BB3_25:
	ret;

}
	// .globl	ellMultiply
.visible .entry ellMultiply(
	.param .u64 .ptr .align 1 ellMultiply_param_0,
	.param .u64 .ptr .align 1 ellMultiply_param_1,
	.param .u64 .ptr .align 1 ellMultiply_param_2,
	.param .u64 .ptr .align 1 ellMultiply_param_3,
	.param .f64 ellMultiply_param_4,
	.param .f64 ellMultiply_param_5,
	.param .u32 ellMultiply_param_6,
	.param .u32 ellMultiply_param_7,
	.param .u32 ellMultiply_param_8,
	.param .u32 ellMultiply_param_9
)
{
	.reg .pred 	%p<11>;
	.reg .b32 	%r<126>;
	.reg .b64 	%rd<164>;
	.reg .b64 	%fd<73>;

	ld.param.u64 	%rd7, [ellMultiply_param_0];
	ld.param.u64 	%rd8, [ellMultiply_param_1];
	ld.param.u64 	%rd9, [ellMultiply_param_2];
	ld.param.f64 	%fd13, [ellMultiply_param_4];
	ld.param.f64 	%fd14, [ellMultiply_param_5];
	ld.param.u32 	%r65, [ellMultiply_param_6];
	ld.param.u32 	%r62, [ellMultiply_param_7];
	ld.param.u32 	%r63, [ellMultiply_param_8];
	ld.param.u32 	%r64, [ellMultiply_param_9];
	cvta.to.global.u64 	%rd1, %rd9;
	cvta.to.global.u64 	%rd2, %rd8;
	cvta.to.global.u64 	%rd3, %rd7;
	mov.u32 	%r66, %ctaid.x;
	mov.u32 	%r67, %ntid.x;
	mov.u32 	%r1, %tid.x;
	mad.lo.s32 	%r2, %r66, %r67, %r1;
	mul.lo.s32 	%r68, %r62, %r66;
	mul.lo.s32 	%r69, %r68, %r63;
	cvt.u64.u32 	%rd4, %r69;
	mul.lo.s32 	%r70, %r64, %r68;
	cvt.u64.u32 	%rd5, %r70;
	setp.ge.s32 	%p1, %r2, %r65;
	@%p1 bra 	$L__BB4_14;
	setp.lt.s32 	%p2, %r62, 1;
	mov.f64 	%fd72, 0d0000000000000000;
	@%p2 bra 	$L__BB4_13;
	and.b32  	%r3, %r62, 7;
	setp.lt.u32 	%p3, %r62, 8;
	mov.f64 	%fd72, 0d0000000000000000;
	mov.b32 	%r124, 0;
	@%p3 bra 	$L__BB4_5;
	and.b32  	%r124, %r62, 2147483640;
	neg.s32 	%r122, %r124;
	add.s32 	%r121, %r1, %r64;
	shl.b32 	%r7, %r64, 3;
	shl.b32 	%r72, %r64, 1;
	add.s32 	%r120, %r1, %r72;
	mad.lo.s32 	%r119, %r64, 3, %r1;
	shl.b32 	%r73, %r64, 2;
	add.s32 	%r118, %r1, %r73;
	mad.lo.s32 	%r117, %r64, 5, %r1;
	mad.lo.s32 	%r116, %r64, 6, %r1;
	mad.lo.s32 	%r115, %r64, 7, %r1;
	add.s32 	%r113, %r1, %r63;
	shl.b32 	%r15, %r63, 3;
	shl.b32 	%r74, %r63, 1;
	add.s32 	%r112, %r1, %r74;
	mad.lo.s32 	%r111, %r63, 3, %r1;
	shl.b32 	%r75, %r63, 2;
	add.s32 	%r110, %r1, %r75;
	mad.lo.s32 	%r109, %r63, 5, %r1;
	mad.lo.s32 	%r108, %r63, 6, %r1;
	mad.lo.s32 	%r107, %r63, 7, %r1;
	mov.f64 	%fd72, 0d0000000000000000;
	mov.u32 	%r106, %r1;
	mov.u32 	%r114, %r1;
$L__BB4_4:
	.pragma "nounroll";
	cvt.s64.s32 	%rd10, %r106;
	add.s64 	%rd11, %rd10, %rd4;
	shl.b64 	%rd12, %rd11, 3;
	add.s64 	%rd13, %rd3, %rd12;
	ld.global.f64 	%fd19, [%rd13];
	cvt.s64.s32 	%rd14, %r114;
	add.s64 	%rd15, %rd14, %rd5;
	shl.b64 	%rd16, %rd15, 2;
	add.s64 	%rd17, %rd2, %rd16;
	ld.global.u32 	%r76, [%rd17];
	mul.wide.s32 	%rd18, %r76, 8;
	add.s64 	%rd19, %rd1, %rd18;
	ld.global.f64 	%fd20, [%rd19];
	fma.rn.f64 	%fd21, %fd19, %fd20, %fd72;
	cvt.s64.s32 	%rd20, %r113;
	add.s64 	%rd21, %rd20, %rd4;
	shl.b64 	%rd22, %rd21, 3;
	add.s64 	%rd23, %rd3, %rd22;
	ld.global.f64 	%fd22, [%rd23];
	cvt.s64.s32 	%rd24, %r121;
	add.s64 	%rd25, %rd24, %rd5;
	shl.b64 	%rd26, %rd25, 2;
	add.s64 	%rd27, %rd2, %rd26;
	ld.global.u32 	%r77, [%rd27];
	mul.wide.s32 	%rd28, %r77, 8;
	add.s64 	%rd29, %rd1, %rd28;
	ld.global.f64 	%fd23, [%rd29];
	fma.rn.f64 	%fd24, %fd22, %fd23, %fd21;
	cvt.s64.s32 	%rd30, %r112;
	add.s64 	%rd31, %rd30, %rd4;
	shl.b64 	%rd32, %rd31, 3;
	add.s64 	%rd33, %rd3, %rd32;
	ld.global.f64 	%fd25, [%rd33];
	cvt.s64.s32 	%rd34, %r120;
	add.s64 	%rd35, %rd34, %rd5;
	shl.b64 	%rd36, %rd35, 2;
	add.s64 	%rd37, %rd2, %rd36;
	ld.global.u32 	%r78, [%rd37];
	mul.wide.s32 	%rd38, %r78, 8;
	add.s64 	%rd39, %rd1, %rd38;
	ld.global.f64 	%fd26, [%rd39];
	fma.rn.f64 	%fd27, %fd25, %fd26, %fd24;
	cvt.s64.s32 	%rd40, %r111;
	add.s64 	%rd41, %rd40, %rd4;
	shl.b64 	%rd42, %rd41, 3;
	add.s64 	%rd43, %rd3, %rd42;
	ld.global.f64 	%fd28, [%rd43];
	cvt.s64.s32 	%rd44, %r119;
	add.s64 	%rd45, %rd44, %rd5;
	shl.b64 	%rd46, %rd45, 2;
	add.s64 	%rd47, %rd2, %rd46;
	ld.global.u32 	%r79, [%rd47];
	mul.wide.s32 	%rd48, %r79, 8;
	add.s64 	%rd49, %rd1, %rd48;
	ld.global.f64 	%fd29, [%rd49];
	fma.rn.f64 	%fd30, %fd28, %fd29, %fd27;
	cvt.s64.s32 	%rd50, %r110;
	add.s64 	%rd51, %rd50, %rd4;
	shl.b64 	%rd52, %rd51, 3;
	add.s64 	%rd53, %rd3, %rd52;
	ld.global.f64 	%fd31, [%rd53];
	cvt.s64.s32 	%rd54, %r118;
	add.s64 	%rd55, %rd54, %rd5;
	shl.b64 	%rd56, %rd55, 2;
	add.s64 	%rd57, %rd2, %rd56;
	ld.global.u32 	%r80, [%rd57];
	mul.wide.s32 	%rd58, %r80, 8;
	add.s64 	%rd59, %rd1, %rd58;
	ld.global.f64 	%fd32, [%rd59];
	fma.rn.f64 	%fd33, %fd31, %fd32, %fd30;
	cvt.s64.s32 	%rd60, %r109;
	add.s64 	%rd61, %rd60, %rd4;
	shl.b64 	%rd62, %rd61, 3;
	add.s64 	%rd63, %rd3, %rd62;
	ld.global.f64 	%fd34, [%rd63];
	cvt.s64.s32 	%rd64, %r117;
	add.s64 	%rd65, %rd64, %rd5;
	shl.b64 	%rd66, %rd65, 2;
	add.s64 	%rd67, %rd2, %rd66;
	ld.global.u32 	%r81, [%rd67];
	mul.wide.s32 	%rd68, %r81, 8;
	add.s64 	%rd69, %rd1, %rd68;
	ld.global.f64 	%fd35, [%rd69];
	fma.rn.f64 	%fd36, %fd34, %fd35, %fd33;
	cvt.s64.s32 	%rd70, %r108;
	add.s64 	%rd71, %rd70, %rd4;
	shl.b64 	%rd72, %rd71, 3;
	add.s64 	%rd73, %rd3, %rd72;
	ld.global.f64 	%fd37, [%rd73];
	cvt.s64.s32 	%rd74, %r116;
	add.s64 	%rd75, %rd74, %rd5;
	shl.b64 	%rd76, %rd75, 2;
	add.s64 	%rd77, %rd2, %rd76;
	ld.global.u32 	%r82, [%rd77];
	mul.wide.s32 	%rd78, %r82, 8;
	add.s64 	%rd79, %rd1, %rd78;
	ld.global.f64 	%fd38, [%rd79];
	fma.rn.f64 	%fd39, %fd37, %fd38, %fd36;
	cvt.s64.s32 	%rd80, %r107;
	add.s64 	%rd81, %rd80, %rd4;
	shl.b64 	%rd82, %rd81, 3;
	add.s64 	%rd83, %rd3, %rd82;
	ld.global.f64 	%fd40, [%rd83];
	cvt.s64.s32 	%rd84, %r115;
	add.s64 	%rd85, %rd84, %rd5;
	shl.b64 	%rd86, %rd85, 2;
	add.s64 	%rd87, %rd2, %rd86;
	ld.global.u32 	%r83, [%rd87];
	mul.wide.s32 	%rd88, %r83, 8;
	add.s64 	%rd89, %rd1, %rd88;
	ld.global.f64 	%fd41, [%rd89];
	fma.rn.f64 	%fd72, %fd40, %fd41, %fd39;
	add.s32 	%r122, %r122, 8;
	add.s32 	%r121, %r121, %r7;
	add.s32 	%r120, %r120, %r7;
	add.s32 	%r119, %r119, %r7;
	add.s32 	%r118, %r118, %r7;
	add.s32 	%r117, %r117, %r7;
	add.s32 	%r116, %r116, %r7;
	add.s32 	%r115, %r115, %r7;
	add.s32 	%r114, %r114, %r7;
	add.s32 	%r113, %r113, %r15;
	add.s32 	%r112, %r112, %r15;
	add.s32 	%r111, %r111, %r15;
	add.s32 	%r110, %r110, %r15;
	add.s32 	%r109, %r109, %r15;
	add.s32 	%r108, %r108, %r15;
	add.s32 	%r107, %r107, %r15;
	add.s32 	%r106, %r106, %r15;
	setp.ne.s32 	%p4, %r122, 0;
	@%p4 bra 	$L__BB4_4;
$L__BB4_5:
	setp.eq.s32 	%p5, %r3, 0;
	@%p5 bra 	$L__BB4_13;
	and.b32  	%r57, %r62, 3;
	setp.lt.u32 	%p6, %r3, 4;
	@%p6 bra 	$L__BB4_8;
	mad.lo.s32 	%r84, %r124, %r63, %r1;
	mad.lo.s32 	%r85, %r124, %r64, %r1;
	cvt.s64.s32 	%rd90, %r84;
	add.s64 	%rd91, %rd90, %rd4;
	shl.b64 	%rd92, %rd91, 3;
	add.s64 	%rd93, %rd3, %rd92;
	ld.global.f64 	%fd43, [%rd93];
	cvt.s64.s32 	%rd94, %r85;
	add.s64 	%rd95, %rd94, %rd5;
	shl.b64 	%rd96, %rd95, 2;
	add.s64 	%rd97, %rd2, %rd96;
	ld.global.u32 	%r86, [%rd97];
	mul.wide.s32 	%rd98, %r86, 8;
	add.s64 	%rd99, %rd1, %rd98;
	ld.global.f64 	%fd44, [%rd99];
	fma.rn.f64 	%fd45, %fd43, %fd44, %fd72;
	add.s32 	%r87, %r84, %r63;
	add.s32 	%r88, %r85, %r64;
	cvt.s64.s32 	%rd100, %r87;
	add.s64 	%rd101, %rd100, %rd4;
	shl.b64 	%rd102, %rd101, 3;
	add.s64 	%rd103, %rd3, %rd102;
	ld.global.f64 	%fd46, [%rd103];
	cvt.s64.s32 	%rd104, %r88;
	add.s64 	%rd105, %rd104, %rd5;
	shl.b64 	%rd106, %rd105, 2;
	add.s64 	%rd107, %rd2, %rd106;
	ld.global.u32 	%r89, [%rd107];
	mul.wide.s32 	%rd108, %r89, 8;
	add.s64 	%rd109, %rd1, %rd108;
	ld.global.f64 	%fd47, [%rd109];
	fma.rn.f64 	%fd48, %fd46, %fd47, %fd45;
	add.s32 	%r90, %r87, %r63;
	add.s32 	%r91, %r88, %r64;
	cvt.s64.s32 	%rd110, %r90;
	add.s64 	%rd111, %rd110, %rd4;
	shl.b64 	%rd112, %rd111, 3;
	add.s64 	%rd113, %rd3, %rd112;
	ld.global.f64 	%fd49, [%rd113];
	cvt.s64.s32 	%rd114, %r91;
	add.s64 	%rd115, %rd114, %rd5;
	shl.b64 	%rd116, %rd115, 2;
	add.s64 	%rd117, %rd2, %rd116;
	ld.global.u32 	%r92, [%rd117];
	mul.wide.s32 	%rd118, %r92, 8;
	add.s64 	%rd119, %rd1, %rd118;
	ld.global.f64 	%fd50, [%rd119];
	fma.rn.f64 	%fd51, %fd49, %fd50, %fd48;
	add.s32 	%r93, %r90, %r63;
	add.s32 	%r94, %r91, %r64;
	cvt.s64.s32 	%rd120, %r93;
	add.s64 	%rd121, %rd120, %rd4;
	shl.b64 	%rd122, %rd121, 3;
	add.s64 	%rd123, %rd3, %rd122;
	ld.global.f64 	%fd52, [%rd123];
	cvt.s64.s32 	%rd124, %r94;
	add.s64 	%rd125, %rd124, %rd5;
	shl.b64 	%rd126, %rd125, 2;
	add.s64 	%rd127, %rd2, %rd126;
	ld.global.u32 	%r95, [%rd127];
	mul.wide.s32 	%rd128, %r95, 8;
	add.s64 	%rd129, %rd1, %rd128;
	ld.global.f64 	%fd53, [%rd129];
	fma.rn.f64 	%fd72, %fd52, %fd53, %fd51;
	add.s32 	%r124, %r124, 4;
$L__BB4_8:
	setp.eq.s32 	%p7, %r57, 0;
	@%p7 bra 	$L__BB4_13;
	setp.eq.s32 	%p8, %r57, 1;
	@%p8 bra 	$L__BB4_11;
	mad.lo.s32 	%r96, %r124, %r63, %r1;
	mad.lo.s32 	%r97, %r124, %r64, %r1;
	cvt.s64.s32 	%rd130, %r96;
	add.s64 	%rd131, %rd130, %rd4;
	shl.b64 	%rd132, %rd131, 3;
	add.s64 	%rd133, %rd3, %rd132;
	ld.global.f64 	%fd55, [%rd133];
	cvt.s64.s32 	%rd134, %r97;
	add.s64 	%rd135, %rd134, %rd5;
	shl.b64 	%rd136, %rd135, 2;
	add.s64 	%rd137, %rd2, %rd136;
	ld.global.u32 	%r98, [%rd137];
	mul.wide.s32 	%rd138, %r98, 8;
	add.s64 	%rd139, %rd1, %rd138;
	ld.global.f64 	%fd56, [%rd139];
	fma.rn.f64 	%fd57, %fd55, %fd56, %fd72;
	add.s32 	%r99, %r96, %r63;
	add.s32 	%r100, %r97, %r64;
	cvt.s64.s32 	%rd140, %r99;
	add.s64 	%rd141, %rd140, %rd4;
	shl.b64 	%rd142, %rd141, 3;
	add.s64 	%rd143, %rd3, %rd142;
	ld.global.f64 	%fd58, [%rd143];
	cvt.s64.s32 	%rd144, %r100;
	add.s64 	%rd145, %rd144, %rd5;
	shl.b64 	%rd146, %rd145, 2;
	add.s64 	%rd147, %rd2, %rd146;
	ld.global.u32 	%r101, [%rd147];
	mul.wide.s32 	%rd148, %r101, 8;
	add.s64 	%rd149, %rd1, %rd148;
	ld.global.f64 	%fd59, [%rd149];
	fma.rn.f64 	%fd72, %fd58, %fd59, %fd57;
	add.s32 	%r124, %r124, 2;
$L__BB4_11:
	and.b32  	%r102, %r62, 1;
	setp.eq.b32 	%p9, %r102, 1;
	not.pred 	%p10, %p9;
	@%p10 bra 	$L__BB4_13;
	mad.lo.s32 	%r103, %r124, %r63, %r1;
	mad.lo.s32 	%r104, %r124, %r64, %r1;
	cvt.s64.s32 	%rd150, %r103;
	add.s64 	%rd151, %rd150, %rd4;
	shl.b64 	%rd152, %rd151, 3;
	add.s64 	%rd153, %rd3, %rd152;
	ld.global.f64 	%fd60, [%rd153];
	cvt.s64.s32 	%rd154, %r104;
	add.s64 	%rd155, %rd154, %rd5;
	shl.b64 	%rd156, %rd155, 2;
	add.s64 	%rd157, %rd2, %rd156;
	ld.global.u32 	%r105, [%rd157];
	mul.wide.s32 	%rd158, %r105, 8;
	add.s64 	%rd159, %rd1, %rd158;
	ld.global.f64 	%fd61, [%rd159];
	fma.rn.f64 	%fd72, %fd60, %fd61, %fd72;
$L__BB4_13:
	ld.param.u64 	%rd163, [ellMultiply_param_3];
	cvta.to.global.u64 	%rd160, %rd163;
	mul.wide.s32 	%rd161, %r2, 8;
	add.s64 	%rd162, %rd160, %rd161;
	ld.global.f64 	%fd62, [%rd162];
	mul.f64 	%fd63, %fd14, %fd62;
	fma.rn.f64 	%fd64, %fd13, %fd72, %fd63;
	st.global.f64 	[%rd162], %fd64;
$L__BB4_14:
	ret;

}
	// .globl	mcellMultiply
.visible .entry mcellMultiply(
	.param .u64 .ptr .align 1 mcellMultiply_param_0,
	.param .u64 .ptr .align 1 mcellMultiply_param_1,
	.param .u64 .ptr .align 1 mcellMultiply_param_2,
	.param .u64 .ptr .align 1 mcellMultiply_param_3,
	.param .u64 .ptr .align 1 mcellMultiply_param_4,
	.param .u64 .ptr .align 1 mcellMultiply_param_5,
	.param .f64 mcellMultiply_param_6,
	.param .f64 mcellMultiply_param_7,
	.param .u32 mcellMultiply_param_8,
	.param .u32 mcellMultiply_param_9,
	.param .u32 mcellMultiply_param_10,
	.param .u32 mcellMultiply_param_11
)
{
	.reg .pred 	%p<14>;
	.reg .b16 	%rs<16>;
	.reg .b32 	%r<172>;
	.reg .b64 	%rd<147>;
	.reg .b64 	%fd<76>;
	// demoted variable
	.shared .align 4 .u32 _ZZ13mcellMultiplyE6xStart;
	// demoted variable
	.shared .align 4 .u32 _ZZ13mcellMultiplyE7xLength;
	ld.param.u64 	%rd12, [mcellMultiply_param_0];
	ld.param.u64 	%rd13, [mcellMultiply_param_1];
	ld.param.u64 	%rd8, [mcellMultiply_param_2];
	ld.param.u64 	%rd9, [mcellMultiply_param_3];
	ld.param.u64 	%rd10, [mcellMultiply_param_4];
	ld.param.u32 	%r66, [mcellMultiply_param_8];
	ld.param.u32 	%r67, [mcellMultiply_param_9];
	ld.param.u32 	%r68, [mcellMultiply_param_10];
	ld.param.u32 	%r69, [mcellMultiply_param_11];
	cvta.to.global.u64 	%rd1, %rd13;
	cvta.to.global.u64 	%rd2, %rd12;
	mov.u32 	%r1, %ctaid.x;
	mov.u32 	%r2, %ntid.x;
	mov.u32 	%r3, %tid.x;
	mad.lo.s32 	%r4, %r1, %r2, %r3;
	mul.lo.s32 	%r70, %r67, %r1;
	mul.lo.s32 	%r71, %r70, %r68;
	cvt.u64.u32 	%rd3, %r71;
	mul.lo.s32 	%r72, %r69, %r70;
	cvt.u64.u32 	%rd4, %r72;
	setp.ne.s32 	%p1, %r3, 0;
	@%p1 bra 	$L__BB5_2;
	cvta.to.global.u64 	%rd14, %rd8;
	mul.wide.u32 	%rd15, %r1, 4;
	add.s64 	%rd16, %rd14, %rd15;
	ld.global.u32 	%r73, [%rd16];
	st.shared.u32 	[_ZZ13mcellMultiplyE6xStart], %r73;
	ld.global.u32 	%r74, [%rd16+4];
	sub.s32 	%r75, %r74, %r73;
	st.shared.u32 	[_ZZ13mcellMultiplyE7xLength], %r75;
$L__BB5_2:
	bar.sync 	0;
	ld.shared.u32 	%r5, [_ZZ13mcellMultiplyE7xLength];
	setp.ge.s32 	%p2, %r3, %r5;
	@%p2 bra 	$L__BB5_5;
	ld.shared.s32 	%rd7, [_ZZ13mcellMultiplyE6xStart];
	cvta.to.global.u64 	%rd5, %rd9;
	cvta.to.global.u64 	%rd6, %rd10;
	mov.u32 	%r78, smem;
	mov.u32 	%r151, %r3;
$L__BB5_4:
	cvt.s64.s32 	%rd17, %r151;
	add.s64 	%rd18, %rd17, %rd7;
	shl.b64 	%rd19, %rd18, 2;
	add.s64 	%rd20, %rd5, %rd19;
	ld.global.u32 	%r76, [%rd20];
	mul.wide.s32 	%rd21, %r76, 8;
	add.s64 	%rd22, %rd6, %rd21;
	ld.global.f64 	%fd15, [%rd22];
	shl.b32 	%r77, %r151, 3;
	add.s32 	%r79, %r78, %r77;
	st.shared.f64 	[%r79], %fd15;
	add.s32 	%r151, %r151, %r2;
	setp.lt.s32 	%p3, %r151, %r5;
	@%p3 bra 	$L__BB5_4;
$L__BB5_5:
	bar.sync 	0;
	setp.ge.s32 	%p4, %r4, %r66;
	@%p4 bra 	$L__BB5_19;
	setp.lt.s32 	%p5, %r67, 1;
	mov.f64 	%fd75, 0d0000000000000000;
	@%p5 bra 	$L__BB5_18;
	and.b32  	%r8, %r67, 7;
	setp.lt.u32 	%p6, %r67, 8;
	mov.f64 	%fd75, 0d0000000000000000;
	mov.b32 	%r170, 0;
	@%p6 bra 	$L__BB5_10;
	and.b32  	%r81, %r67, 2147483640;
	neg.s32 	%r168, %r81;
	add.s32 	%r167, %r3, %r69;
	shl.b32 	%r11, %r69, 3;
	shl.b32 	%r82, %r69, 1;
	add.s32 	%r166, %r3, %r82;
	mad.lo.s32 	%r165, %r69, 3, %r3;
	shl.b32 	%r83, %r69, 2;
	add.s32 	%r164, %r3, %r83;
	mad.lo.s32 	%r163, %r69, 5, %r3;
	mad.lo.s32 	%r162, %r69, 6, %r3;
	mad.lo.s32 	%r161, %r69, 7, %r3;
	add.s32 	%r159, %r3, %r68;
	shl.b32 	%r84, %r68, 1;
	add.s32 	%r158, %r3, %r84;
	mad.lo.s32 	%r157, %r68, 3, %r3;
	shl.b32 	%r85, %r68, 2;
	add.s32 	%r156, %r3, %r85;
	mad.lo.s32 	%r155, %r68, 5, %r3;
	mad.lo.s32 	%r154, %r68, 6, %r3;
	mad.lo.s32 	%r153, %r68, 7, %r3;
	mov.f64 	%fd75, 0d0000000000000000;
	mov.u32 	%r152, %r3;
	mov.u32 	%r160, %r3;
$L__BB5_9:
	.pragma "nounroll";
	and.b32  	%r170, %r67, 2147483640;
	cvt.s64.s32 	%rd23, %r152;
	add.s64 	%rd24, %rd23, %rd3;
	shl.b64 	%rd25, %rd24, 3;
	add.s64 	%rd26, %rd2, %rd25;
	ld.global.f64 	%fd20, [%rd26];
	and.b32  	%r86, %r160, 65535;
	cvt.u64.u32 	%rd27, %r86;
	add.s64 	%rd28, %rd27, %rd4;
	shl.b64 	%rd29, %rd28, 1;
	add.s64 	%rd30, %rd1, %rd29;
	ld.global.u16 	%rs1, [%rd30];
	mul.wide.u16 	%r87, %rs1, 8;
	mov.u32 	%r88, smem;
	add.s32 	%r89, %r88, %r87;
	ld.shared.f64 	%fd21, [%r89];
	fma.rn.f64 	%fd22, %fd20, %fd21, %fd75;
	cvt.s64.s32 	%rd31, %r159;
	add.s64 	%rd32, %rd31, %rd3;
	shl.b64 	%rd33, %rd32, 3;
	add.s64 	%rd34, %rd2, %rd33;
	ld.global.f64 	%fd23, [%rd34];
	and.b32  	%r90, %r167, 65535;
	cvt.u64.u32 	%rd35, %r90;
	add.s64 	%rd36, %rd35, %rd4;
	shl.b64 	%rd37, %rd36, 1;
	add.s64 	%rd38, %rd1, %rd37;
	ld.global.u16 	%rs2, [%rd38];
	mul.wide.u16 	%r91, %rs2, 8;
	add.s32 	%r92, %r88, %r91;
	ld.shared.f64 	%fd24, [%r92];
	fma.rn.f64 	%fd25, %fd23, %fd24, %fd22;
	cvt.s64.s32 	%rd39, %r158;
	add.s64 	%rd40, %rd39, %rd3;
	shl.b64 	%rd41, %rd40, 3;
	add.s64 	%rd42, %rd2, %rd41;
	ld.global.f64 	%fd26, [%rd42];
	and.b32  	%r93, %r166, 65535;
	cvt.u64.u32 	%rd43, %r93;
	add.s64 	%rd44, %rd43, %rd4;
	shl.b64 	%rd45, %rd44, 1;
	add.s64 	%rd46, %rd1, %rd45;
	ld.global.u16 	%rs3, [%rd46];
	mul.wide.u16 	%r94, %rs3, 8;
	add.s32 	%r95, %r88, %r94;
	ld.shared.f64 	%fd27, [%r95];
	fma.rn.f64 	%fd28, %fd26, %fd27, %fd25;
	cvt.s64.s32 	%rd47, %r157;
	add.s64 	%rd48, %rd47, %rd3;
	shl.b64 	%rd49, %rd48, 3;
	add.s64 	%rd50, %rd2, %rd49;
	ld.global.f64 	%fd29, [%rd50];
	and.b32  	%r96, %r165, 65535;
	cvt.u64.u32 	%rd51, %r96;
	add.s64 	%rd52, %rd51, %rd4;
	shl.b64 	%rd53, %rd52, 1;
	add.s64 	%rd54, %rd1, %rd53;
	ld.global.u16 	%rs4, [%rd54];
	mul.wide.u16 	%r97, %rs4, 8;
	add.s32 	%r98, %r88, %r97;
	ld.shared.f64 	%fd30, [%r98];
	fma.rn.f64 	%fd31, %fd29, %fd30, %fd28;
	cvt.s64.s32 	%rd55, %r156;
	add.s64 	%rd56, %rd55, %rd3;
	shl.b64 	%rd57, %rd56, 3;
	add.s64 	%rd58, %rd2, %rd57;
	ld.global.f64 	%fd32, [%rd58];
	and.b32  	%r99, %r164, 65535;
	cvt.u64.u32 	%rd59, %r99;
	add.s64 	%rd60, %rd59, %rd4;
	shl.b64 	%rd61, %rd60, 1;
	add.s64 	%rd62, %rd1, %rd61;
	ld.global.u16 	%rs5, [%rd62];
	mul.wide.u16 	%r100, %rs5, 8;
	add.s32 	%r101, %r88, %r100;
	ld.shared.f64 	%fd33, [%r101];
	fma.rn.f64 	%fd34, %fd32, %fd33, %fd31;
	cvt.s64.s32 	%rd63, %r155;
	add.s64 	%rd64, %rd63, %rd3;
	shl.b64 	%rd65, %rd64, 3;
	add.s64 	%rd66, %rd2, %rd65;
	ld.global.f64 	%fd35, [%rd66];
	and.b32  	%r102, %r163, 65535;
	cvt.u64.u32 	%rd67, %r102;
	add.s64 	%rd68, %rd67, %rd4;
	shl.b64 	%rd69, %rd68, 1;
	add.s64 	%rd70, %rd1, %rd69;
	ld.global.u16 	%rs6, [%rd70];
	mul.wide.u16 	%r103, %rs6, 8;
	add.s32 	%r104, %r88, %r103;
	ld.shared.f64 	%fd36, [%r104];
	fma.rn.f64 	%fd37, %fd35, %fd36, %fd34;
	cvt.s64.s32 	%rd71, %r154;
	add.s64 	%rd72, %rd71, %rd3;
	shl.b64 	%rd73, %rd72, 3;
	add.s64 	%rd74, %rd2, %rd73;
	ld.global.f64 	%fd38, [%rd74];
	and.b32  	%r105, %r162, 65535;
	cvt.u64.u32 	%rd75, %r105;
	add.s64 	%rd76, %rd75, %rd4;
	shl.b64 	%rd77, %rd76, 1;
	add.s64 	%rd78, %rd1, %rd77;
	ld.global.u16 	%rs7, [%rd78];
	mul.wide.u16 	%r106, %rs7, 8;
	add.s32 	%r107, %r88, %r106;
	ld.shared.f64 	%fd39, [%r107];
	fma.rn.f64 	%fd40, %fd38, %fd39, %fd37;
	cvt.s64.s32 	%rd79, %r153;
	add.s64 	%rd80, %rd79, %rd3;
	shl.b64 	%rd81, %rd80, 3;
	add.s64 	%rd82, %rd2, %rd81;
	ld.global.f64 	%fd41, [%rd82];
	and.b32  	%r108, %r161, 65535;
	cvt.u64.u32 	%rd83, %r108;
	add.s64 	%rd84, %rd83, %rd4;
	shl.b64 	%rd85, %rd84, 1;
	add.s64 	%rd86, %rd1, %rd85;
	ld.global.u16 	%rs8, [%rd86];
	mul.wide.u16 	%r109, %rs8, 8;
	add.s32 	%r110, %r88, %r109;
	ld.shared.f64 	%fd42, [%r110];
	fma.rn.f64 	%fd75, %fd41, %fd42, %fd40;
	add.s32 	%r168, %r168, 8;
	add.s32 	%r167, %r167, %r11;
	add.s32 	%r166, %r166, %r11;
	add.s32 	%r165, %r165, %r11;
	add.s32 	%r164, %r164, %r11;
	add.s32 	%r163, %r163, %r11;
	add.s32 	%r162, %r162, %r11;
	add.s32 	%r161, %r161, %r11;
	add.s32 	%r160, %r160, %r11;
	shl.b32 	%r111, %r68, 3;
	add.s32 	%r159, %r159, %r111;
	add.s32 	%r158, %r158, %r111;
	add.s32 	%r157, %r157, %r111;
	add.s32 	%r156, %r156, %r111;
	add.s32 	%r155, %r155, %r111;
	add.s32 	%r154, %r154, %r111;
	add.s32 	%r153, %r153, %r111;
	add.s32 	%r152, %r152, %r111;
	setp.ne.s32 	%p7, %r168, 0;
	@%p7 bra 	$L__BB5_9;
$L__BB5_10:
	setp.eq.s32 	%p8, %r8, 0;
	@%p8 bra 	$L__BB5_18;
	and.b32  	%r61, %r67, 3;
	setp.lt.u32 	%p9, %r8, 4;
	@%p9 bra 	$L__BB5_13;
	mad.lo.s32 	%r112, %r170, %r68, %r3;
	mad.lo.s32 	%r113, %r170, %r69, %r3;
	cvt.s64.s32 	%rd87, %r112;
	add.s64 	%rd88, %rd87, %rd3;
	shl.b64 	%rd89, %rd88, 3;
	add.s64 	%rd90, %rd2, %rd89;
	ld.global.f64 	%fd44, [%rd90];
	and.b32  	%r114, %r113, 65535;
	cvt.u64.u32 	%rd91, %r114;
	add.s64 	%rd92, %rd91, %rd4;
	shl.b64 	%rd93, %rd92, 1;
	add.s64 	%rd94, %rd1, %rd93;
	ld.global.u16 	%rs9, [%rd94];
	mul.wide.u16 	%r115, %rs9, 8;
	mov.u32 	%r116, smem;
	add.s32 	%r117, %r116, %r115;
	ld.shared.f64 	%fd45, [%r117];
	fma.rn.f64 	%fd46, %fd44, %fd45, %fd75;
	add.s32 	%r118, %r112, %r68;
	add.s32 	%r119, %r113, %r69;
	cvt.s64.s32 	%rd95, %r118;
	add.s64 	%rd96, %rd95, %rd3;
	shl.b64 	%rd97, %rd96, 3;
	add.s64 	%rd98, %rd2, %rd97;
	ld.global.f64 	%fd47, [%rd98];
	and.b32  	%r120, %r119, 65535;
	cvt.u64.u32 	%rd99, %r120;
	add.s64 	%rd100, %rd99, %rd4;
	shl.b64 	%rd101, %rd100, 1;
	add.s64 	%rd102, %rd1, %rd101;
	ld.global.u16 	%rs10, [%rd102];
	mul.wide.u16 	%r121, %rs10, 8;
	add.s32 	%r122, %r116, %r121;
	ld.shared.f64 	%fd48, [%r122];
	fma.rn.f64 	%fd49, %fd47, %fd48, %fd46;
	add.s32 	%r123, %r118, %r68;
	add.s32 	%r124, %r119, %r69;
	cvt.s64.s32 	%rd103, %r123;
	add.s64 	%rd104, %rd103, %rd3;
	shl.b64 	%rd105, %rd104, 3;
	add.s64 	%rd106, %rd2, %rd105;
	ld.global.f64 	%fd50, [%rd106];
	and.b32  	%r125, %r124, 65535;
	cvt.u64.u32 	%rd107, %r125;
	add.s64 	%rd108, %rd107, %rd4;
	shl.b64 	%rd109, %rd108, 1;
	add.s64 	%rd110, %rd1, %rd109;
	ld.global.u16 	%rs11, [%rd110];
	mul.wide.u16 	%r126, %rs11, 8;
	add.s32 	%r127, %r116, %r126;
	ld.shared.f64 	%fd51, [%r127];
	fma.rn.f64 	%fd52, %fd50, %fd51, %fd49;
	add.s32 	%r128, %r123, %r68;
	add.s32 	%r129, %r124, %r69;
	cvt.s64.s32 	%rd111, %r128;
	add.s64 	%rd112, %rd111, %rd3;
	shl.b64 	%rd113, %rd112, 3;
	add.s64 	%rd114, %rd2, %rd113;
	ld.global.f64 	%fd53, [%rd114];
	and.b32  	%r130, %r129, 65535;
	cvt.u64.u32 	%rd115, %r130;
	add.s64 	%rd116, %rd115, %rd4;
	shl.b64 	%rd117, %rd116, 1;
	add.s64 	%rd118, %rd1, %rd117;
	ld.global.u16 	%rs12, [%rd118];
	mul.wide.u16 	%r131, %rs12, 8;
	add.s32 	%r132, %r116, %r131;
	ld.shared.f64 	%fd54, [%r132];
	fma.rn.f64 	%fd75, %fd53, %fd54, %fd52;
	add.s32 	%r170, %r170, 4;
$L__BB5_13:
	setp.eq.s32 	%p10, %r61, 0;
	@%p10 bra 	$L__BB5_18;
	setp.eq.s32 	%p11, %r61, 1;
	@%p11 bra 	$L__BB5_16;
	mad.lo.s32 	%r133, %r170, %r68, %r3;
	mad.lo.s32 	%r134, %r170, %r69, %r3;
	cvt.s64.s32 	%rd119, %r133;
	add.s64 	%rd120, %rd119, %rd3;
	shl.b64 	%rd121, %rd120, 3;
	add.s64 	%rd122, %rd2, %rd121;
	ld.global.f64 	%fd56, [%rd122];
	and.b32  	%r135, %r134, 65535;
	cvt.u64.u32 	%rd123, %r135;
	add.s64 	%rd124, %rd123, %rd4;
	shl.b64 	%rd125, %rd124, 1;
	add.s64 	%rd126, %rd1, %rd125;
	ld.global.u16 	%rs13, [%rd126];
	mul.wide.u16 	%r136, %rs13, 8;
	mov.u32 	%r137, smem;
	add.s32 	%r138, %r137, %r136;
	ld.shared.f64 	%fd57, [%r138];
	fma.rn.f64 	%fd58, %fd56, %fd57, %fd75;
	add.s32 	%r139, %r133, %r68;
	add.s32 	%r140, %r134, %r69;
	cvt.s64.s32 	%rd127, %r139;
	add.s64 	%rd128, %rd127, %rd3;
	shl.b64 	%rd129, %rd128, 3;
	add.s64 	%rd130, %rd2, %rd129;
	ld.global.f64 	%fd59, [%rd130];
	and.b32  	%r141, %r140, 65535;
	cvt.u64.u32 	%rd131, %r141;
	add.s64 	%rd132, %rd131, %rd4;
	shl.b64 	%rd133, %rd132, 1;
	add.s64 	%rd134, %rd1, %rd133;
	ld.global.u16 	%rs14, [%rd134];
	mul.wide.u16 	%r142, %rs14, 8;
	add.s32 	%r143, %r137, %r142;
	ld.shared.f64 	%fd60, [%r143];
	fma.rn.f64 	%fd75, %fd59, %fd60, %fd58;
	add.s32 	%r170, %r170, 2;
$L__BB5_16:
	and.b32  	%r144, %r67, 1;
	setp.eq.b32 	%p12, %r144, 1;
	not.pred 	%p13, %p12;
	@%p13 bra 	$L__BB5_18;
	mad.lo.s32 	%r145, %r170, %r68, %r3;
	mad.lo.s32 	%r146, %r170, %r69, %r3;
	cvt.s64.s32 	%rd135, %r145;
	add.s64 	%rd136, %rd135, %rd3;
	shl.b64 	%rd137, %rd136, 3;
	add.s64 	%rd138, %rd2, %rd137;
	ld.global.f64 	%fd61, [%rd138];
	and.b32  	%r147, %r146, 65535;
	cvt.u64.u32 	%rd139, %r147;
	add.s64 	%rd140, %rd139, %rd4;
	shl.b64 	%rd141, %rd140, 1;
	add.s64 	%rd142, %rd1, %rd141;
	ld.global.u16 	%rs15, [%rd142];
	mul.wide.u16 	%r148, %rs15, 8;
	mov.u32 	%r149, smem;
	add.s32 	%r150, %r149, %r148;
	ld.shared.f64 	%fd62, [%r150];
	fma.rn.f64 	%fd75, %fd61, %fd62, %fd75;
$L__BB5_18:
	ld.param.f64 	%fd67, [mcellMultiply_param_7];
	ld.param.f64 	%fd66, [mcellMultiply_param_6];
	ld.param.u64 	%rd146, [mcellMultiply_param_5];
	cvta.to.global.u64 	%rd143, %rd146;
	mul.wide.s32 	%rd144, %r4, 8;
	add.s64 	%rd145, %rd143, %rd144;
	ld.global.f64 	%fd63, [%rd145];
	mul.f64 	%fd64, %fd67, %fd63;
	fma.rn.f64 	%fd65, %fd66, %fd75, %fd64;
	st.global.f64 	[%rd145], %fd65;
$L__BB5_19:
	ret;

}


// ===== COMPILED SASS (sm_100) =====

	.target	sm_100

	.elftype	@"ET_EXEC"


//--------------------- .note.nv.tkinfo           --------------------------
	.section	.note.nv.tkinfo,"",@"SHT_NOTE"
	.sectionflags	@"SHF_NOTE_NV_TKINFO"
	.tkinfo
        /*0018*/ 	.word	0x00000002
        /*0030*/ 	.string	""
        /*0030*/ 	.string	"ptxas"
        /*0030*/ 	.string	"Cuda compilation tools, release 13.0, V13.0.88"
        /*0030*/ 	.string	"Build cuda_13.0.r13.0/compiler.36424714_0"
        /*0030*/ 	.string	"-arch sm_100 -m 64 "



//--------------------- .note.nv.cuinfo           --------------------------
	.section	.note.nv.cuinfo,"",@"SHT_NOTE"
	.sectionflags	@"SHF_NOTE_NV_CUINFO"
        /*0018*/ 	.short	0x0002
        /*001a*/ 	.short	0x0064
        /*001c*/ 	.short	0x0082
	.zero		2


//--------------------- .nv.info                  --------------------------
	.section	.nv.info,"",@"SHT_CUDA_INFO"
	.align	4


	//----- nvinfo : EIATTR_REGCOUNT
	.align		4
        /*0000*/ 	.byte	0x04, 0x2f
        /*0002*/ 	.short	(.L_1 - .L_0)
	.align		4
.L_0:
        /*0004*/ 	.word	index@(sparseMultiply)
        /*0008*/ 	.word	0x00000020


	//----- nvinfo : EIATTR_FRAME_SIZE
	.align		4
.L_1:
        /*000c*/ 	.byte	0x04, 0x11
        /*000e*/ 	.short	(.L_3 - .L_2)
	.align		4
.L_2:
        /*0010*/ 	.word	index@(sparseMultiply)
        /*0014*/ 	.word	0x00000000


	//----- nvinfo : EIATTR_REGCOUNT
	.align		4
.L_3:
        /*0018*/ 	.byte	0x04, 0x2f
        /*001a*/ 	.short	(.L_5 - .L_4)
	.align		4
.L_4:
        /*001c*/ 	.word	index@(accumulateExternal)
        /*0020*/ 	.word	0x0000000e


	//----- nvinfo : EIATTR_FRAME_SIZE
	.align		4
.L_5:
        /*0024*/ 	.byte	0x04, 0x11
        /*0026*/ 	.short	(.L_7 - .L_6)
	.align		4
.L_6:
        /*0028*/ 	.word	index@(accumulateExternal)
        /*002c*/ 	.word	0x00000000


	//----- nvinfo : EIATTR_REGCOUNT
	.align		4
.L_7:
        /*0030*/ 	.byte	0x04, 0x2f
        /*0032*/ 	.short	(.L_9 - .L_8)
	.align		4
.L_8:
        /*0034*/ 	.word	index@(blockMultiply2)
        /*0038*/ 	.word	0x00000020


	//----- nvinfo : EIATTR_FRAME_SIZE
	.align		4
.L_9:
        /*003c*/ 	.byte	0x04, 0x11
        /*003e*/ 	.short	(.L_11 - .L_10)
	.align		4
.L_10:
        /*0040*/ 	.word	index@(blockMultiply2)
        /*0044*/ 	.word	0x00000000


	//----- nvinfo : EIATTR_REGCOUNT
	.align		4
.L_11:
        /*0048*/ 	.byte	0x04, 0x2f
        /*004a*/ 	.short	(.L_13 - .L_12)
	.align		4
.L_12:
        /*004c*/ 	.word	index@(blockMultiply)
        /*0050*/ 	.word	0x00000020


	//----- nvinfo : EIATTR_FRAME_SIZE
	.align		4
.L_13:
        /*0054*/ 	.byte	0x04, 0x11
        /*0056*/ 	.short	(.L_15 - .L_14)
	.align		4
.L_14:
        /*0058*/ 	.word	index@(blockMultiply)
        /*005c*/ 	.word	0x00000000


	//----- nvinfo : EIATTR_REGCOUNT
	.align		4
.L_15:
        /*0060*/ 	.byte	0x04, 0x2f
        /*0062*/ 	.short	(.L_17 - .L_16)
	.align		4
.L_16:
        /*0064*/ 	.word	index@(ellMultiply)
        /*0068*/ 	.word	0x00000020


	//----- nvinfo : EIATTR_FRAME_SIZE
	.align		4
.L_17:
        /*006c*/ 	.byte	0x04, 0x11
        /*006e*/ 	.short	(.L_19 - .L_18)
	.align		4
.L_18:
        /*0070*/ 	.word	index@(ellMultiply)
        /*0074*/ 	.word	0x00000000


	//----- nvinfo : EIATTR_REGCOUNT
	.align		4
.L_19:
        /*0078*/ 	.byte	0x04, 0x2f
        /*007a*/ 	.short	(.L_21 - .L_20)
	.align		4
.L_20:
        /*007c*/ 	.word	index@(mcellMultiply)
        /*0080*/ 	.word	0x00000020


	//----- nvinfo : EIATTR_FRAME_SIZE
	.align		4
.L_21:
        /*0084*/ 	.byte	0x04, 0x11
        /*0086*/ 	.short	(.L_23 - .L_22)
	.align		4
.L_22:
        /*0088*/ 	.word	index@(mcellMultiply)
        /*008c*/ 	.word	0x00000000


	//----- nvinfo : EIATTR_MIN_STACK_SIZE
	.align		4
.L_23:
        /*0090*/ 	.byte	0x04, 0x12
        /*0092*/ 	.short	(.L_25 - .L_24)
	.align		4
.L_24:
        /*0094*/ 	.word	index@(mcellMultiply)
        /*0098*/ 	.word	0x00000000


	//----- nvinfo : EIATTR_MIN_STACK_SIZE
	.align		4
.L_25:
        /*009c*/ 	.byte	0x04, 0x12
        /*009e*/ 	.short	(.L_27 - .L_26)
	.align		4
.L_26:
        /*00a0*/ 	.word	index@(ellMultiply)
        /*00a4*/ 	.word	0x00000000


	//----- nvinfo : EIATTR_MIN_STACK_SIZE
	.align		4
.L_27:
        /*00a8*/ 	.byte	0x04, 0x12
        /*00aa*/ 	.short	(.L_29 - .L_28)
	.align		4
.L_28:
        /*00ac*/ 	.word	index@(blockMultiply)
        /*00b0*/ 	.word	0x00000000


	//----- nvinfo : EIATTR_MIN_STACK_SIZE
	.align		4
.L_29:
        /*00b4*/ 	.byte	0x04, 0x12
        /*00b6*/ 	.short	(.L_31 - .L_30)
	.align		4
.L_30:
        /*00b8*/ 	.word	index@(blockMultiply2)
        /*00bc*/ 	.word	0x00000000


	//----- nvinfo : EIATTR_MIN_STACK_SIZE
	.align		4
.L_31:
        /*00c0*/ 	.byte	0x04, 0x12
        /*00c2*/ 	.short	(.L_33 - .L_32)
	.align		4
.L_32:
        /*00c4*/ 	.word	index@(accumulateExternal)
        /*00c8*/ 	.word	0x00000000


	//----- nvinfo : EIATTR_MIN_STACK_SIZE
	.align		4
.L_33:
        /*00cc*/ 	.byte	0x04, 0x12
        /*00ce*/ 	.short	(.L_35 - .L_34)
	.align		4
.L_34:
        /*00d0*/ 	.word	index@(sparseMultiply)
        /*00d4*/ 	.word	0x00000000
.L_35:


//--------------------- .nv.compat                --------------------------
	.section	.nv.compat,"",@"SHT_CUDA_COMPAT_INFO"
	.align	4
        /*0000*/ 	.byte	0x02, 0x09, 0x00, 0x00, 0x02, 0x02, 0x01, 0x00, 0x02, 0x05, 0x05, 0x00, 0x03, 0x07, 0x01, 0x01
        /*0010*/ 	.byte	0x02, 0x03, 0x00, 0x00, 0x02, 0x06, 0x01, 0x00, 0x04, 0x0b, 0x08, 0x00, 0x01, 0x00, 0x00, 0x00
        /*0020*/ 	.byte	0x00, 0x00, 0x00, 0x00


//--------------------- .nv.info.mcellMultiply    --------------------------
	.section	.nv.info.mcellMultiply,"",@"SHT_CUDA_INFO"
	.sectionflags	@""
	.align	4


	//----- nvinfo : EIATTR_CUDA_API_VERSION
	.align		4
        /*0000*/ 	.byte	0x04, 0x37
        /*0002*/ 	.short	(.L_37 - .L_36)
.L_36:
        /*0004*/ 	.word	0x00000082


	//----- nvinfo : EIATTR_KPARAM_INFO
	.align		4
.L_37:
        /*0008*/ 	.byte	0x04, 0x17
        /*000a*/ 	.short	(.L_39 - .L_38)
.L_38:
        /*000c*/ 	.word	0x00000000
        /*0010*/ 	.short	0x000b
        /*0012*/ 	.short	0x004c
        /*0014*/ 	.byte	0x00, 0xf0, 0x11, 0x00


	//----- nvinfo : EIATTR_KPARAM_INFO
	.align		4
.L_39:
        /*0018*/ 	.byte	0x04, 0x17
        /*001a*/ 	.short	(.L_41 - .L_40)
.L_40:
        /*001c*/ 	.word	0x00000000
        /*0020*/ 	.short	0x000a
        /*0022*/ 	.short	0x0048
        /*0024*/ 	.byte	0x00, 0xf0, 0x11, 0x00


	//----- nvinfo : EIATTR_KPARAM_INFO
	.align		4
.L_41:
        /*0028*/ 	.byte	0x04, 0x17
        /*002a*/ 	.short	(.L_43 - .L_42)
.L_42:
        /*002c*/ 	.word	0x00000000
        /*0030*/ 	.short	0x0009
        /*0032*/ 	.short	0x0044
        /*0034*/ 	.byte	0x00, 0xf0, 0x11, 0x00


	//----- nvinfo : EIATTR_KPARAM_INFO
	.align		4
.L_43:
        /*0038*/ 	.byte	0x04, 0x17
        /*003a*/ 	.short	(.L_45 - .L_44)
.L_44:
        /*003c*/ 	.word	0x00000000
        /*0040*/ 	.short	0x0008
        /*0042*/ 	.short	0x0040
        /*0044*/ 	.byte	0x00, 0xf0, 0x11, 0x00


	//----- nvinfo : EIATTR_KPARAM_INFO
	.align		4
.L_45:
        /*0048*/ 	.byte	0x04, 0x17
        /*004a*/ 	.short	(.L_47 - .L_46)
.L_46:
        /*004c*/ 	.word	0x00000000
        /*0050*/ 	.short	0x0007
        /*0052*/ 	.short	0x0038
        /*0054*/ 	.byte	0x00, 0xf0, 0x21, 0x00


	//----- nvinfo : EIATTR_KPARAM_INFO
	.align		4
.L_47:
        /*0058*/ 	.byte	0x04, 0x17
        /*005a*/ 	.short	(.L_49 - .L_48)
.L_48:
        /*005c*/ 	.word	0x00000000
        /*0060*/ 	.short	0x0006
        /*0062*/ 	.short	0x0030
        /*0064*/ 	.byte	0x00, 0xf0, 0x21, 0x00


	//----- nvinfo : EIATTR_KPARAM_INFO
	.align		4
.L_49:
        /*0068*/ 	.byte	0x04, 0x17
        /*006a*/ 	.short	(.L_51 - .L_50)
.L_50:
        /*006c*/ 	.word	0x00000000
        /*0070*/ 	.short	0x0005
        /*0072*/ 	.short	0x0028
        /*0074*/ 	.byte	0x00, 0xf5, 0x21, 0x00


	//----- nvinfo : EIATTR_KPARAM_INFO
	.align		4
.L_51:
        /*0078*/ 	.byte	0x04, 0x17
        /*007a*/ 	.short	(.L_53 - .L_52)
.L_52:
        /*007c*/ 	.word	0x00000000
        /*0080*/ 	.short	0x0004
        /*0082*/ 	.short	0x0020
        /*0084*/ 	.byte	0x00, 0xf5, 0x21, 0x00


	//----- nvinfo : EIATTR_KPARAM_INFO
	.align		4
.L_53:
        /*0088*/ 	.byte	0x04, 0x17
        /*008a*/ 	.short	(.L_55 - .L_54)
.L_54:
        /*008c*/ 	.word	0x00000000
        /*0090*/ 	.short	0x0003
        /*0092*/ 	.short	0x0018
        /*0094*/ 	.byte	0x00, 0xf5, 0x21, 0x00


	//----- nvinfo : EIATTR_KPARAM_INFO
	.align		4
.L_55:
        /*0098*/ 	.byte	0x04, 0x17
        /*009a*/ 	.short	(.L_57 - .L_56)
.L_56:
        /*009c*/ 	.word	0x00000000
        /*00a0*/ 	.short	0x0002
        /*00a2*/ 	.short	0x0010
        /*00a4*/ 	.byte	0x00, 0xf5, 0x21, 0x00


	//----- nvinfo : EIATTR_KPARAM_INFO
	.align		4
.L_57:
        /*00a8*/ 	.byte	0x04, 0x17
        /*00aa*/ 	.short	(.L_59 - .L_58)
.L_58:
        /*00ac*/ 	.word	0x00000000
        /*00b0*/ 	.short	0x0001
        /*00b2*/ 	.short	0x0008
        /*00b4*/ 	.byte	0x00, 0xf5, 0x21, 0x00


	//----- nvinfo : EIATTR_KPARAM_INFO
	.align		4
.L_59:
        /*00b8*/ 	.byte	0x04, 0x17
        /*00ba*/ 	.short	(.L_61 - .L_60)
.L_60:
        /*00bc*/ 	.word	0x00000000
        /*00c0*/ 	.short	0x0000
        /*00c2*/ 	.short	0x0000
        /*00c4*/ 	.byte	0x00, 0xf5, 0x21, 0x00


	//----- nvinfo : EIATTR_SPARSE_MMA_MASK
	.align		4
.L_61:
        /*00c8*/ 	.byte	0x03, 0x50
        /*00ca*/ 	.short	0x0000


	//----- nvinfo : EIATTR_MAXREG_COUNT
	.align		4
        /*00cc*/ 	.byte	0x03, 0x1b
        /*00ce*/ 	.short	0x00ff


	//----- nvinfo : EIATTR_NUM_BARRIERS
	.align		4
        /*00d0*/ 	.byte	0x02, 0x4c
        /*00d2*/ 	.byte	0x01
	.zero		1


	//----- nvinfo : EIATTR_MERCURY_ISA_VERSION
	.align		4
        /*00d4*/ 	.byte	0x03, 0x5f
        /*00d6*/ 	.short	0x0101


	//----- nvinfo : EIATTR_VRC_CTA_INIT_COUNT
	.align		4
        /*00d8*/ 	.byte	0x02, 0x4a
	.zero		1
	.zero		1


	//----- nvinfo : EIATTR_EXIT_INSTR_OFFSETS
	.align		4
        /*00dc*/ 	.byte	0x04, 0x1c
        /*00de*/ 	.short	(.L_63 - .L_62)


	//   ....[0]....
.L_62:
        /*00e0*/ 	.word	0x000002e0


	//   ....[1]....
        /*00e4*/ 	.word	0x00001670


	//----- nvinfo : EIATTR_CRS_STACK_SIZE
	.align		4
.L_63:
        /*00e8*/ 	.byte	0x04, 0x1e
        /*00ea*/ 	.short	(.L_65 - .L_64)
.L_64:
        /*00ec*/ 	.word	0x00000000


	//----- nvinfo : EIATTR_CBANK_PARAM_SIZE
	.align		4
.L_65:
        /*00f0*/ 	.byte	0x03, 0x19
        /*00f2*/ 	.short	0x0050


	//----- nvinfo : EIATTR_PARAM_CBANK
	.align		4
        /*00f4*/ 	.byte	0x04, 0x0a
        /*00f6*/ 	.short	(.L_67 - .L_66)
	.align		4
.L_66:
        /*00f8*/ 	.word	index@(.nv.constant0.mcellMultiply)
        /*00fc*/ 	.short	0x0380
        /*00fe*/ 	.short	0x0050


	//----- nvinfo : EIATTR_SW_WAR
	.align		4
.L_67:
        /*0100*/ 	.byte	0x04, 0x36
        /*0102*/ 	.short	(.L_69 - .L_68)
.L_68:
        /*0104*/ 	.word	0x00000008
.L_69:


//--------------------- .nv.info.ellMultiply      --------------------------
	.section	.nv.info.ellMultiply,"",@"SHT_CUDA_INFO"
	.sectionflags	@""
	.align	4


	//----- nvinfo : EIATTR_CUDA_API_VERSION
	.align		4
        /*0000*/ 	.byte	0x04, 0x37
        /*0002*/ 	.short	(.L_71 - .L_70)
.L_70:
        /*0004*/ 	.word	0x00000082


	//----- nvinfo : EIATTR_KPARAM_INFO
	.align		4
.L_71:
        /*0008*/ 	.byte	0x04, 0x17
        /*000a*/ 	.short	(.L_73 - .L_72)
.L_72:
        /*000c*/ 	.word	0x00000000
        /*0010*/ 	.short	0x0009
        /*0012*/ 	.short	0x003c
        /*0014*/ 	.byte	0x00, 0xf0, 0x11, 0x00


	//----- nvinfo : EIATTR_KPARAM_INFO
	.align		4
.L_73:
        /*0018*/ 	.byte	0x04, 0x17
        /*001a*/ 	.short	(.L_75 - .L_74)
.L_74:
        /*001c*/ 	.word	0x00000000
        /*0020*/ 	.short	0x0008
        /*0022*/ 	.short	0x0038
        /*0024*/ 	.byte	0x00, 0xf0, 0x11, 0x00


	//----- nvinfo : EIATTR_KPARAM_INFO
	.align		4
.L_75:
        /*0028*/ 	.byte	0x04, 0x17
        /*002a*/ 	.short	(.L_77 - .L_76)
.L_76:
        /*002c*/ 	.word	0x00000000
        /*0030*/ 	.short	0x0007
        /*0032*/ 	.short	0x0034
        /*0034*/ 	.byte	0x00, 0xf0, 0x11, 0x00


	//----- nvinfo : EIATTR_KPARAM_INFO
	.align		4
.L_77:
        /*0038*/ 	.byte	0x04, 0x17
        /*003a*/ 	.short	(.L_79 - .L_78)
.L_78:
        /*003c*/ 	.word	0x00000000
        /*0040*/ 	.short	0x0006
        /*0042*/ 	.short	0x0030
        /*0044*/ 	.byte	0x00, 0xf0, 0x11, 0x00


	//----- nvinfo : EIATTR_KPARAM_INFO
	.align		4
.L_79:
        /*0048*/ 	.byte	0x04, 0x17
        /*004a*/ 	.short	(.L_81 - .L_80)
.L_80:
        /*004c*/ 	.word	0x00000000
        /*0050*/ 	.short	0x0005
        /*0052*/ 	.short	0x0028
        /*0054*/ 	.byte	0x00, 0xf0, 0x21, 0x00


	//----- nvinfo : EIATTR_KPARAM_INFO
	.align		4
.L_81:
        /*0058*/ 	.byte	0x04, 0x17
        /*005a*/ 	.short	(.L_83 - .L_82)
.L_82:
        /*005c*/ 	.word	0x00000000
        /*0060*/ 	.short	0x0004
        /*0062*/ 	.short	0x0020
        /*0064*/ 	.byte	0x00, 0xf0, 0x21, 0x00


	//----- nvinfo : EIATTR_KPARAM_INFO
	.align		4
.L_83:
        /*0068*/ 	.byte	0x04, 0x17
        /*006a*/ 	.short	(.L_85 - .L_84)
.L_84:
        /*006c*/ 	.word	0x00000000
        /*0070*/ 	.short	0x0003
        /*0072*/ 	.short	0x0018
        /*0074*/ 	.byte	0x00, 0xf5, 0x21, 0x00


	//----- nvinfo : EIATTR_KPARAM_INFO
	.align		4
.L_85:
        /*0078*/ 	.byte	0x04, 0x17
        /*007a*/ 	.short	(.L_87 - .L_86)
.L_86:
        /*007c*/ 	.word	0x00000000
        /*0080*/ 	.short	0x0002
        /*0082*/ 	.short	0x0010
        /*0084*/ 	.byte	0x00, 0xf5, 0x21, 0x00


	//----- nvinfo : EIATTR_KPARAM_INFO
	.align		4
.L_87:
        /*0088*/ 	.byte	0x04, 0x17
        /*008a*/ 	.short	(.L_89 - .L_88)
.L_88:
        /*008c*/ 	.word	0x00000000
        /*0090*/ 	.short	0x0001
        /*0092*/ 	.short	0x0008
        /*0094*/ 	.byte	0x00, 0xf5, 0x21, 0x00


	//----- nvinfo : EIATTR_KPARAM_INFO
	.align		4
.L_89:
        /*0098*/ 	.byte	0x04, 0x17
        /*009a*/ 	.short	(.L_91 - .L_90)
.L_90:
        /*009c*/ 	.word	0x00000000
        /*00a0*/ 	.short	0x0000
        /*00a2*/ 	.short	0x0000
        /*00a4*/ 	.byte	0x00, 0xf5, 0x21, 0x00


	//----- nvinfo : EIATTR_SPARSE_MMA_MASK
	.align		4
.L_91:
        /*00a8*/ 	.byte	0x03, 0x50
        /*00aa*/ 	.short	0x0000


	//----- nvinfo : EIATTR_MAXREG_COUNT
	.align		4
        /*00ac*/ 	.byte	0x03, 0x1b
        /*00ae*/ 	.short	0x00ff


	//----- nvinfo : EIATTR_MERCURY_ISA_VERSION
	.align		4
        /*00b0*/ 	.byte	0x03, 0x5f
        /*00b2*/ 	.short	0x0101


	//----- nvinfo : EIATTR_VRC_CTA_INIT_COUNT
	.align		4
        /*00b4*/ 	.byte	0x02, 0x4a
	.zero		1
	.zero		1


	//----- nvinfo : EIATTR_EXIT_INSTR_OFFSETS
	.align		4
        /*00b8*/ 	.byte	0x04, 0x1c
        /*00ba*/ 	.short	(.L_93 - .L_92)


	//   ....[0]....
.L_92:
        /*00bc*/ 	.word	0x000000a0


	//   ....[1]....
        /*00c0*/ 	.word	0x000013d0


	//----- nvinfo : EIATTR_CBANK_PARAM_SIZE
	.align		4
.L_93:
        /*00c4*/ 	.byte	0x03, 0x19
        /*00c6*/ 	.short	0x0040


	//----- nvinfo : EIATTR_PARAM_CBANK
	.align		4
        /*00c8*/ 	.byte	0x04, 0x0a
        /*00ca*/ 	.short	(.L_95 - .L_94)
	.align		4
.L_94:
        /*00cc*/ 	.word	index@(.nv.constant0.ellMultiply)
        /*00d0*/ 	.short	0x0380
        /*00d2*/ 	.short	0x0040


	//----- nvinfo : EIATTR_SW_WAR
	.align		4
.L_95:
        /*00d4*/ 	.byte	0x04, 0x36
        /*00d6*/ 	.short	(.L_97 - .L_96)
.L_96:
        /*00d8*/ 	.word	0x00000008
.L_97:


//--------------------- .nv.info.blockMultiply    --------------------------
	.section	.nv.info.blockMultiply,"",@"SHT_CUDA_INFO"
	.sectionflags	@""
	.align	4


	//----- nvinfo : EIATTR_CUDA_API_VERSION
	.align		4
        /*0000*/ 	.byte	0x04, 0x37
        /*0002*/ 	.short	(.L_99 - .L_98)
.L_98:
        /*0004*/ 	.word	0x00000082


	//----- nvinfo : EIATTR_KPARAM_INFO
	.align		4
.L_99:
        /*0008*/ 	.byte	0x04, 0x17
        /*000a*/ 	.short	(.L_101 - .L_100)
.L_100:
        /*000c*/ 	.word	0x00000000
        /*0010*/ 	.short	0x0007
        /*0012*/ 	.short	0x0034
        /*0014*/ 	.byte	0x00, 0xf0, 0x11, 0x00


	//----- nvinfo : EIATTR_KPARAM_INFO
	.align		4
.L_101:
        /*0018*/ 	.byte	0x04, 0x17
        /*001a*/ 	.short	(.L_103 - .L_102)
.L_102:
        /*001c*/ 	.word	0x00000000
        /*0020*/ 	.short	0x0006
        /*0022*/ 	.short	0x0030
        /*0024*/ 	.byte	0x00, 0xf0, 0x11, 0x00


	//----- nvinfo : EIATTR_KPARAM_INFO
	.align		4
.L_103:
        /*0028*/ 	.byte	0x04, 0x17
        /*002a*/ 	.short	(.L_105 - .L_104)
.L_104:
        /*002c*/ 	.word	0x00000000
        /*0030*/ 	.short	0x0005
        /*0032*/ 	.short	0x0028
        /*0034*/ 	.byte	0x00, 0xf0, 0x21, 0x00


	//----- nvinfo : EIATTR_KPARAM_INFO
	.align		4
.L_105:
        /*0038*/ 	.byte	0x04, 0x17
        /*003a*/ 	.short	(.L_107 - .L_106)
.L_106:
        /*003c*/ 	.word	0x00000000
        /*0040*/ 	.short	0x0004
        /*0042*/ 	.short	0x0020
        /*0044*/ 	.byte	0x00, 0xf5, 0x21, 0x00


	//----- nvinfo : EIATTR_KPARAM_INFO
	.align		4
.L_107:
        /*0048*/ 	.byte	0x04, 0x17
        /*004a*/ 	.short	(.L_109 - .L_108)
.L_108:
        /*004c*/ 	.word	0x00000000
        /*0050*/ 	.short	0x0003
        /*0052*/ 	.short	0x0018
        /*0054*/ 	.byte	0x00, 0xf5, 0x21, 0x00


	//----- nvinfo : EIATTR_KPARAM_INFO
	.align		4
.L_109:
        /*0058*/ 	.byte	0x04, 0x17
        /*005a*/ 	.short	(.L_111 - .L_110)
.L_110:
        /*005c*/ 	.word	0x00000000
        /*0060*/ 	.short	0x0002
        /*0062*/ 	.short	0x0010
        /*0064*/ 	.byte	0x00, 0xf5, 0x21, 0x00


	//----- nvinfo : EIATTR_KPARAM_INFO
	.align		4
.L_111:
        /*0068*/ 	.byte	0x04, 0x17
        /*006a*/ 	.short	(.L_113 - .L_112)
.L_112:
        /*006c*/ 	.word	0x00000000
        /*0070*/ 	.short	0x0001
        /*0072*/ 	.short	0x0008
        /*0074*/ 	.byte	0x00, 0xf5, 0x21, 0x00


	//----- nvinfo : EIATTR_KPARAM_INFO
	.align		4
.L_113:
        /*0078*/ 	.byte	0x04, 0x17
        /*007a*/ 	.short	(.L_115 - .L_114)
.L_114:
        /*007c*/ 	.word	0x00000000
        /*0080*/ 	.short	0x0000
        /*0082*/ 	.short	0x0000
        /*0084*/ 	.byte	0x00, 0xf5, 0x21, 0x00


	//----- nvinfo : EIATTR_SPARSE_MMA_MASK
	.align		4
.L_115:
        /*0088*/ 	.byte	0x03, 0x50
        /*008a*/ 	.short	0x0000


	//----- nvinfo : EIATTR_MAXREG_COUNT
	.align		4
        /*008c*/ 	.byte	0x03, 0x1b
        /*008e*/ 	.short	0x00ff


	//----- nvinfo : EIATTR_NUM_BARRIERS
	.align		4
        /*0090*/ 	.byte	0x02, 0x4c
        /*0092*/ 	.byte	0x01
	.zero		1


	//----- nvinfo : EIATTR_MERCURY_ISA_VERSION
	.align		4
        /*0094*/ 	.byte	0x03, 0x5f
        /*0096*/ 	.short	0x0101


	//----- nvinfo : EIATTR_VRC_CTA_INIT_COUNT
	.align		4
        /*0098*/ 	.byte	0x02, 0x4a
	.zero		1
	.zero		1


	//----- nvinfo : EIATTR_EXIT_INSTR_OFFSETS
	.align		4
        /*009c*/ 	.byte	0x04, 0x1c
        /*009e*/ 	.short	(.L_117 - .L_116)


	//   ....[0]....
.L_116:
        /*00a0*/ 	.word	0x00000f10


	//   ....[1]....
        /*00a4*/ 	.word	0x00000fc0


	//----- nvinfo : EIATTR_CRS_STACK_SIZE
	.align		4
.L_117:
        /*00a8*/ 	.byte	0x04, 0x1e
        /*00aa*/ 	.short	(.L_119 - .L_118)
.L_118:
        /*00ac*/ 	.word	0x00000000


	//----- nvinfo : EIATTR_CBANK_PARAM_SIZE
	.align		4
.L_119:
        /*00b0*/ 	.byte	0x03, 0x19
        /*00b2*/ 	.short	0x0038


	//----- nvinfo : EIATTR_PARAM_CBANK
	.align		4
        /*00b4*/ 	.byte	0x04, 0x0a
        /*00b6*/ 	.short	(.L_121 - .L_120)
	.align		4
.L_120:
        /*00b8*/ 	.word	index@(.nv.constant0.blockMultiply)
        /*00bc*/ 	.short	0x0380
        /*00be*/ 	.short	0x0038


	//----- nvinfo : EIATTR_SW_WAR
	.align		4
.L_121:
        /*00c0*/ 	.byte	0x04, 0x36
        /*00c2*/ 	.short	(.L_123 - .L_122)
.L_122:
        /*00c4*/ 	.word	0x00000008
.L_123:


//--------------------- .nv.info.blockMultiply2   --------------------------
	.section	.nv.info.blockMultiply2,"",@"SHT_CUDA_INFO"
	.sectionflags	@""
	.align	4


	//----- nvinfo : EIATTR_CUDA_API_VERSION
	.align		4
        /*0000*/ 	.byte	0x04, 0x37
        /*0002*/ 	.short	(.L_125 - .L_124)
.L_124:
        /*0004*/ 	.word	0x00000082


	//----- nvinfo : EIATTR_KPARAM_INFO
	.align		4
.L_125:
        /*0008*/ 	.byte	0x04, 0x17
        /*000a*/ 	.short	(.L_127 - .L_126)
.L_126:
        /*000c*/ 	.word	0x00000000
        /*0010*/ 	.short	0x000a
        /*0012*/ 	.short	0x0040
        /*0014*/ 	.byte	0x00, 0xf0, 0x11, 0x00


	//----- nvinfo : EIATTR_KPARAM_INFO
	.align		4
.L_127:
        /*0018*/ 	.byte	0x04, 0x17
        /*001a*/ 	.short	(.L_129 - .L_128)
.L_128:
        /*001c*/ 	.word	0x00000000
        /*0020*/ 	.short	0x0009
        /*0022*/ 	.short	0x003c
        /*0024*/ 	.byte	0x00, 0xf0, 0x11, 0x00


	//----- nvinfo : EIATTR_KPARAM_INFO
	.align		4
.L_129:
        /*0028*/ 	.byte	0x04, 0x17
        /*002a*/ 	.short	(.L_131 - .L_130)
.L_130:
        /*002c*/ 	.word	0x00000000
        /*0030*/ 	.short	0x0008
        /*0032*/ 	.short	0x0038
        /*0034*/ 	.byte	0x00, 0xf0, 0x11, 0x00


	//----- nvinfo : EIATTR_KPARAM_INFO
	.align		4
.L_131:
        /*0038*/ 	.byte	0x04, 0x17
        /*003a*/ 	.short	(.L_133 - .L_132)
.L_132:
        /*003c*/ 	.word	0x00000000
        /*0040*/ 	.short	0x0007
        /*0042*/ 	.short	0x0034
        /*0044*/ 	.byte	0x00, 0xf0, 0x11, 0x00


	//----- nvinfo : EIATTR_KPARAM_INFO
	.align		4
.L_133:
        /*0048*/ 	.byte	0x04, 0x17
        /*004a*/ 	.short	(.L_135 - .L_134)
.L_134:
        /*004c*/ 	.word	0x00000000
        /*0050*/ 	.short	0x0006
        /*0052*/ 	.short	0x0030
        /*0054*/ 	.byte	0x00, 0xf0, 0x11, 0x00


	//----- nvinfo : EIATTR_KPARAM_INFO
	.align		4
.L_135:
        /*0058*/ 	.byte	0x04, 0x17
        /*005a*/ 	.short	(.L_137 - .L_136)
.L_136:
        /*005c*/ 	.word	0x00000000
        /*0060*/ 	.short	0x0005
        /*0062*/ 	.short	0x0028
        /*0064*/ 	.byte	0x00, 0xf0, 0x21, 0x00


	//----- nvinfo : EIATTR_KPARAM_INFO
	.align		4
.L_137:
        /*0068*/ 	.byte	0x04, 0x17
        /*006a*/ 	.short	(.L_139 - .L_138)
.L_138:
        /*006c*/ 	.word	0x00000000
        /*0070*/ 	.short	0x0004
        /*0072*/ 	.short	0x0020
        /*0074*/ 	.byte	0x00, 0xf0, 0x21, 0x00


	//----- nvinfo : EIATTR_KPARAM_INFO
	.align		4
.L_139:
        /*0078*/ 	.byte	0x04, 0x17
        /*007a*/ 	.short	(.L_141 - .L_140)
.L_140:
        /*007c*/ 	.word	0x00000000
        /*0080*/ 	.short	0x0003
        /*0082*/ 	.short	0x0018
        /*0084*/ 	.byte	0x00, 0xf5, 0x21, 0x00


	//----- nvinfo : EIATTR_KPARAM_INFO
	.align		4
.L_141:
        /*0088*/ 	.byte	0x04, 0x17
        /*008a*/ 	.short	(.L_143 - .L_142)
.L_142:
        /*008c*/ 	.word	0x00000000
        /*0090*/ 	.short	0x0002
        /*0092*/ 	.short	0x0010
        /*0094*/ 	.byte	0x00, 0xf5, 0x21, 0x00


	//----- nvinfo : EIATTR_KPARAM_INFO
	.align		4
.L_143:
        /*0098*/ 	.byte	0x04, 0x17
        /*009a*/ 	.short	(.L_145 - .L_144)
.L_144:
        /*009c*/ 	.word	0x00000000
        /*00a0*/ 	.short	0x0001
        /*00a2*/ 	.short	0x0008
        /*00a4*/ 	.byte	0x00, 0xf5, 0x21, 0x00


	//----- nvinfo : EIATTR_KPARAM_INFO
	.align		4
.L_145:
        /*00a8*/ 	.byte	0x04, 0x17
        /*00aa*/ 	.short	(.L_147 - .L_146)
.L_146:
        /*00ac*/ 	.word	0x00000000
        /*00b0*/ 	.short	0x0000
        /*00b2*/ 	.short	0x0000
        /*00b4*/ 	.byte	0x00, 0xf5, 0x21, 0x00


	//----- nvinfo : EIATTR_SPARSE_MMA_MASK
	.align		4
.L_147:
        /*00b8*/ 	.byte	0x03, 0x50
        /*00ba*/ 	.short	0x0000


	//----- nvinfo : EIATTR_MAXREG_COUNT
	.align		4
        /*00bc*/ 	.byte	0x03, 0x1b
        /*00be*/ 	.short	0x00ff


	//----- nvinfo : EIATTR_NUM_BARRIERS
	.align		4
        /*00c0*/ 	.byte	0x02, 0x4c
        /*00c2*/ 	.byte	0x01
	.zero		1


	//----- nvinfo : EIATTR_MERCURY_ISA_VERSION
	.align		4
        /*00c4*/ 	.byte	0x03, 0x5f
        /*00c6*/ 	.short	0x0101


	//----- nvinfo : EIATTR_VRC_CTA_INIT_COUNT
	.align		4
        /*00c8*/ 	.byte	0x02, 0x4a
	.zero		1
	.zero		1


	//----- nvinfo : EIATTR_EXIT_INSTR_OFFSETS
	.align		4
        /*00cc*/ 	.byte	0x04, 0x1c
        /*00ce*/ 	.short	(.L_149 - .L_148)


	//   ....[0]....
.L_148:
        /*00d0*/ 	.word	0x00001210


	//   ....[1]....
        /*00d4*/ 	.word	0x00001290


	//----- nvinfo : EIATTR_CRS_STACK_SIZE
	.align		4
.L_149:
        /*00d8*/ 	.byte	0x04, 0x1e
        /*00da*/ 	.short	(.L_151 - .L_150)
.L_150:
        /*00dc*/ 	.word	0x00000000


	//----- nvinfo : EIATTR_CBANK_PARAM_SIZE
	.align		4
.L_151:
        /*00e0*/ 	.byte	0x03, 0x19
        /*00e2*/ 	.short	0x0044


	//----- nvinfo : EIATTR_PARAM_CBANK
	.align		4
        /*00e4*/ 	.byte	0x04, 0x0a
        /*00e6*/ 	.short	(.L_153 - .L_152)
	.align		4
.L_152:
        /*00e8*/ 	.word	index@(.nv.constant0.blockMultiply2)
        /*00ec*/ 	.short	0x0380
        /*00ee*/ 	.short	0x0044


	//----- nvinfo : EIATTR_SW_WAR
	.align		4
.L_153:
        /*00f0*/ 	.byte	0x04, 0x36
        /*00f2*/ 	.short	(.L_155 - .L_154)
.L_154:
        /*00f4*/ 	.word	0x00000008
.L_155:


//--------------------- .nv.info.accumulateExternal --------------------------
	.section	.nv.info.accumulateExternal,"",@"SHT_CUDA_INFO"
	.sectionflags	@""
	.align	4


	//----- nvinfo : EIATTR_CUDA_API_VERSION
	.align		4
        /*0000*/ 	.byte	0x04, 0x37
        /*0002*/ 	.short	(.L_157 - .L_156)
.L_156:
        /*0004*/ 	.word	0x00000082


	//----- nvinfo : EIATTR_KPARAM_INFO
	.align		4
.L_157:
        /*0008*/ 	.byte	0x04, 0x17
        /*000a*/ 	.short	(.L_159 - .L_158)
.L_158:
        /*000c*/ 	.word	0x00000000
        /*0010*/ 	.short	0x0004
        /*0012*/ 	.short	0x0020
        /*0014*/ 	.byte	0x00, 0xf0, 0x11, 0x00


	//----- nvinfo : EIATTR_KPARAM_INFO
	.align		4
.L_159:
        /*0018*/ 	.byte	0x04, 0x17
        /*001a*/ 	.short	(.L_161 - .L_160)
.L_160:
        /*001c*/ 	.word	0x00000000
        /*0020*/ 	.short	0x0003
        /*0022*/ 	.short	0x0018
        /*0024*/ 	.byte	0x00, 0xf0, 0x21, 0x00


	//----- nvinfo : EIATTR_KPARAM_INFO
	.align		4
.L_161:
        /*0028*/ 	.byte	0x04, 0x17
        /*002a*/ 	.short	(.L_163 - .L_162)
.L_162:
        /*002c*/ 	.word	0x00000000
        /*0030*/ 	.short	0x0002
        /*0032*/ 	.short	0x0010
        /*0034*/ 	.byte	0x00, 0xf5, 0x21, 0x00


	//----- nvinfo : EIATTR_KPARAM_INFO
	.align		4
.L_163:
        /*0038*/ 	.byte	0x04, 0x17
        /*003a*/ 	.short	(.L_165 - .L_164)
.L_164:
        /*003c*/ 	.word	0x00000000
        /*0040*/ 	.short	0x0001
        /*0042*/ 	.short	0x0008
        /*0044*/ 	.byte	0x00, 0xf5, 0x21, 0x00


	//----- nvinfo : EIATTR_KPARAM_INFO
	.align		4
.L_165:
        /*0048*/ 	.byte	0x04, 0x17
        /*004a*/ 	.short	(.L_167 - .L_166)
.L_166:
        /*004c*/ 	.word	0x00000000
        /*0050*/ 	.short	0x0000
        /*0052*/ 	.short	0x0000
        /*0054*/ 	.byte	0x00, 0xf5, 0x21, 0x00


	//----- nvinfo : EIATTR_SPARSE_MMA_MASK
	.align		4
.L_167:
        /*0058*/ 	.byte	0x03, 0x50
        /*005a*/ 	.short	0x0000


	//----- nvinfo : EIATTR_MAXREG_COUNT
	.align		4
        /*005c*/ 	.byte	0x03, 0x1b
        /*005e*/ 	.short	0x00ff


	//----- nvinfo : EIATTR_MERCURY_ISA_VERSION
	.align		4
        /*0060*/ 	.byte	0x03, 0x5f
        /*0062*/ 	.short	0x0101


	//----- nvinfo : EIATTR_VRC_CTA_INIT_COUNT
	.align		4
        /*0064*/ 	.byte	0x02, 0x4a
	.zero		1
	.zero		1


	//----- nvinfo : EIATTR_EXIT_INSTR_OFFSETS
	.align		4
        /*0068*/ 	.byte	0x04, 0x1c
        /*006a*/ 	.short	(.L_169 - .L_168)


	//   ....[0]....
.L_168:
        /*006c*/ 	.word	0x00000070


	//   ....[1]....
        /*0070*/ 	.word	0x00000150


	//----- nvinfo : EIATTR_CBANK_PARAM_SIZE
	.align		4
.L_169:
        /*0074*/ 	.byte	0x03, 0x19
        /*0076*/ 	.short	0x0024


	//----- nvinfo : EIATTR_PARAM_CBANK
	.align		4
        /*0078*/ 	.byte	0x04, 0x0a
        /*007a*/ 	.short	(.L_171 - .L_170)
	.align		4
.L_170:
        /*007c*/ 	.word	index@(.nv.constant0.accumulateExternal)
        /*0080*/ 	.short	0x0380
        /*0082*/ 	.short	0x0024


	//----- nvinfo : EIATTR_SW_WAR
	.align		4
.L_171:
        /*0084*/ 	.byte	0x04, 0x36
        /*0086*/ 	.short	(.L_173 - .L_172)
.L_172:
        /*0088*/ 	.word	0x00000008
.L_173:


//--------------------- .nv.info.sparseMultiply   --------------------------
	.section	.nv.info.sparseMultiply,"",@"SHT_CUDA_INFO"
	.sectionflags	@""
	.align	4


	//----- nvinfo : EIATTR_CUDA_API_VERSION
	.align		4
        /*0000*/ 	.byte	0x04, 0x37
        /*0002*/ 	.short	(.L_175 - .L_174)
.L_174:
        /*0004*/ 	.word	0x00000082


	//----- nvinfo : EIATTR_KPARAM_INFO
	.align		4
.L_175:
        /*0008*/ 	.byte	0x04, 0x17
        /*000a*/ 	.short	(.L_177 - .L_176)
.L_176:
        /*000c*/ 	.word	0x00000000
        /*0010*/ 	.short	0x0007
        /*0012*/ 	.short	0x0038
        /*0014*/ 	.byte	0x00, 0xf0, 0x11, 0x00


	//----- nvinfo : EIATTR_KPARAM_INFO
	.align		4
.L_177:
        /*0018*/ 	.byte	0x04, 0x17
        /*001a*/ 	.short	(.L_179 - .L_178)
.L_178:
        /*001c*/ 	.word	0x00000000
        /*0020*/ 	.short	0x0006
        /*0022*/ 	.short	0x0030
        /*0024*/ 	.byte	0x00, 0xf0, 0x21, 0x00


	//----- nvinfo : EIATTR_KPARAM_INFO
	.align		4
.L_179:
        /*0028*/ 	.byte	0x04, 0x17
        /*002a*/ 	.short	(.L_181 - .L_180)
.L_180:
        /*002c*/ 	.word	0x00000000
        /*0030*/ 	.short	0x0005
        /*0032*/ 	.short	0x0028
        /*0034*/ 	.byte	0x00, 0xf0, 0x21, 0x00


	//----- nvinfo : EIATTR_KPARAM_INFO
	.align		4
.L_181:
        /*0038*/ 	.byte	0x04, 0x17
        /*003a*/ 	.short	(.L_183 - .L_182)
.L_182:
        /*003c*/ 	.word	0x00000000
        /*0040*/ 	.short	0x0004
        /*0042*/ 	.short	0x0020
        /*0044*/ 	.byte	0x00, 0xf5, 0x21, 0x00


	//----- nvinfo : EIATTR_KPARAM_INFO
	.align		4
.L_183:
        /*0048*/ 	.byte	0x04, 0x17
        /*004a*/ 	.short	(.L_185 - .L_184)
.L_184:
        /*004c*/ 	.word	0x00000000
        /*0050*/ 	.short	0x0003
        /*0052*/ 	.short	0x0018
        /*0054*/ 	.byte	0x00, 0xf5, 0x21, 0x00


	//----- nvinfo : EIATTR_KPARAM_INFO
	.align		4
.L_185:
        /*0058*/ 	.byte	0x04, 0x17
        /*005a*/ 	.short	(.L_187 - .L_186)
.L_186:
        /*005c*/ 	.word	0x00000000
        /*0060*/ 	.short	0x0002
        /*0062*/ 	.short	0x0010
        /*0064*/ 	.byte	0x00, 0xf5, 0x21, 0x00


	//----- nvinfo : EIATTR_KPARAM_INFO
	.align		4
.L_187:
        /*0068*/ 	.byte	0x04, 0x17
        /*006a*/ 	.short	(.L_189 - .L_188)
.L_188:
        /*006c*/ 	.word	0x00000000
        /*0070*/ 	.short	0x0001
        /*0072*/ 	.short	0x0008
        /*0074*/ 	.byte	0x00, 0xf5, 0x21, 0x00


	//----- nvinfo : EIATTR_KPARAM_INFO
	.align		4
.L_189:
        /*0078*/ 	.byte	0x04, 0x17
        /*007a*/ 	.short	(.L_191 - .L_190)
.L_190:
        /*007c*/ 	.word	0x00000000
        /*0080*/ 	.short	0x0000
        /*0082*/ 	.short	0x0000
        /*0084*/ 	.byte	0x00, 0xf5, 0x21, 0x00


	//----- nvinfo : EIATTR_SPARSE_MMA_MASK
	.align		4
.L_191:
        /*0088*/ 	.byte	0x03, 0x50
        /*008a*/ 	.short	0x0000


	//----- nvinfo : EIATTR_MAXREG_COUNT
	.align		4
        /*008c*/ 	.byte	0x03, 0x1b
        /*008e*/ 	.short	0x00ff


	//----- nvinfo : EIATTR_NUM_BARRIERS
	.align		4
        /*0090*/ 	.byte	0x02, 0x4c
        /*0092*/ 	.byte	0x01
	.zero		1


	//----- nvinfo : EIATTR_MERCURY_ISA_VERSION
	.align		4
        /*0094*/ 	.byte	0x03, 0x5f
        /*0096*/ 	.short	0x0101


	//----- nvinfo : EIATTR_VRC_CTA_INIT_COUNT
	.align		4
        /*0098*/ 	.byte	0x02, 0x4a
	.zero		1
	.zero		1


	//----- nvinfo : EIATTR_EXIT_INSTR_OFFSETS
	.align		4
        /*009c*/ 	.byte	0x04, 0x1c
        /*009e*/ 	.short	(.L_193 - .L_192)


	//   ....[0]....
.L_192:
        /*00a0*/ 	.word	0x00000310


	//   ....[1]....
        /*00a4*/ 	.word	0x000010f0


	//----- nvinfo : EIATTR_CRS_STACK_SIZE
	.align		4
.L_193:
        /*00a8*/ 	.byte	0x04, 0x1e
        /*00aa*/ 	.short	(.L_195 - .L_194)
.L_194:
        /*00ac*/ 	.word	0x00000000


	//----- nvinfo : EIATTR_CBANK_PARAM_SIZE
	.align		4
.L_195:
        /*00b0*/ 	.byte	0x03, 0x19
        /*00b2*/ 	.short	0x003c


	//----- nvinfo : EIATTR_PARAM_CBANK
	.align		4
        /*00b4*/ 	.byte	0x04, 0x0a
        /*00b6*/ 	.short	(.L_197 - .L_196)
	.align		4
.L_196:
        /*00b8*/ 	.word	index@(.nv.constant0.sparseMultiply)
        /*00bc*/ 	.short	0x0380
        /*00be*/ 	.short	0x003c


	//----- nvinfo : EIATTR_SW_WAR
	.align		4
.L_197:
        /*00c0*/ 	.byte	0x04, 0x36
        /*00c2*/ 	.short	(.L_199 - .L_198)
.L_198:
        /*00c4*/ 	.word	0x00000008
.L_199:


//--------------------- .nv.callgraph             --------------------------
	.section	.nv.callgraph,"",@"SHT_CUDA_CALLGRAPH"
	.align	4
	.sectionentsize	8
	.align		4
        /*0000*/ 	.word	0x00000000
	.align		4
        /*0004*/ 	.word	0xffffffff
	.align		4
        /*0008*/ 	.word	0x00000000
	.align		4
        /*000c*/ 	.word	0xfffffffe
	.align		4
        /*0010*/ 	.word	0x00000000
	.align		4
        /*0014*/ 	.word	0xfffffffd
	.align		4
        /*0018*/ 	.word	0x00000000
	.align		4
        /*001c*/ 	.word	0xfffffffc


//--------------------- .text.mcellMultiply       --------------------------
	.section	.text.mcellMultiply,"ax",@progbits
	.align	128
        .global         mcellMultiply
        .type           mcellMultiply,@function
        .size           mcellMultiply,(.L_x_47 - mcellMultiply)
        .other          mcellMultiply,@"STO_CUDA_ENTRY STV_DEFAULT"
mcellMultiply:
.text.mcellMultiply:
[----:B------:R-:W-:Y:S01]  /*0000*/  LDC R1, c[0x0][0x37c] ;  /* 0x0000df00ff017b82 */ /* 0x000fe20000000800 */
[----:B------:R-:W0:Y:S01]  /*0010*/  S2R R27, SR_TID.X ;  /* 0x00000000001b7919 */ /* 0x000e220000002100 */
[----:B------:R-:W1:Y:S01]  /*0020*/  LDCU.64 UR10, c[0x0][0x358] ;  /* 0x00006b00ff0a77ac */ /* 0x000e620008000a00 */
[----:B------:R-:W2:Y:S01]  /*0030*/  S2R R2, SR_CTAID.X ;  /* 0x0000000000027919 */ /* 0x000ea20000002500 */
[----:B------:R-:W3:Y:S01]  /*0040*/  S2R R11, SR_CgaCtaId ;  /* 0x00000000000b7919 */ /* 0x000ee20000008800 */
[----:B------:R-:W-:Y:S01]  /*0050*/  MOV R0, 0x400 ;  /* 0x0000040000007802 */ /* 0x000fe20000000f00 */
[----:B------:R-:W4:Y:S01]  /*0060*/  LDCU UR4, c[0x0][0x360] ;  /* 0x00006c00ff0477ac */ /* 0x000f220008000800 */
[----:B------:R-:W0:Y:S02]  /*0070*/  LDCU.64 UR6, c[0x0][0x398] ;  /* 0x00007300ff0677ac */ /* 0x000e240008000a00 */
[----:B0-----:R-:W-:-:S13]  /*0080*/  ISETP.NE.AND P0, PT, R27, RZ, PT ;  /* 0x000000ff1b00720c */ /* 0x001fda0003f05270 */
[----:B------:R-:W2:Y:S02]  /*0090*/  @!P0 LDC.64 R6, c[0x0][0x390] ;  /* 0x0000e400ff068b82 */ /* 0x000ea40000000a00 */
[----:B--2---:R-:W-:-:S05]  /*00a0*/  @!P0 IMAD.WIDE.U32 R6, R2, 0x4, R6 ;  /* 0x0000000402068825 */ /* 0x004fca00078e0006 */
[----:B-1----:R-:W2:Y:S04]  /*00b0*/  @!P0 LDG.E R9, desc[UR10][R6.64+0x4] ;  /* 0x0000040a06098981 */ /* 0x002ea8000c1e1900 */
[----:B------:R-:W2:Y:S01]  /*00c0*/  @!P0 LDG.E R8, desc[UR10][R6.64] ;  /* 0x0000000a06088981 */ /* 0x000ea2000c1e1900 */
[----:B---3--:R-:W-:Y:S01]  /*00d0*/  LEA R3, R11, R0, 0x18 ;  /* 0x000000000b037211 */ /* 0x008fe200078ec0ff */
[----:B------:R-:W-:Y:S01]  /*00e0*/  BSSY.RECONVERGENT B0, `(.L_x_0) ;  /* 0x0000018000007945 */ /* 0x000fe20003800200 */
[----:B--2---:R-:W-:-:S05]  /*00f0*/  @!P0 IMAD.IADD R9, R9, 0x1, -R8 ;  /* 0x0000000109098824 */ /* 0x004fca00078e0a08 */
[----:B------:R-:W-:Y:S01]  /*0100*/  @!P0 STS.64 [R3], R8 ;  /* 0x0000000803008388 */ /* 0x000fe20000000a00 */
[----:B------:R-:W-:Y:S06]  /*0110*/  BAR.SYNC.DEFER_BLOCKING 0x0 ;  /* 0x0000000000007b1d */ /* 0x000fec0000010000 */
[----:B------:R-:W0:Y:S02]  /*0120*/  LDS.64 R4, [R3] ;  /* 0x0000000003047984 */ /* 0x000e240000000a00 */
[----:B0-----:R-:W-:-:S13]  /*0130*/  ISETP.GE.AND P0, PT, R27, R5, PT ;  /* 0x000000051b00720c */ /* 0x001fda0003f06270 */
[----:B----4-:R-:W-:Y:S05]  /*0140*/  @P0 BRA `(.L_x_1) ;  /* 0x0000000000440947 */ /* 0x010fea0003800000 */
[----:B------:R-:W0:Y:S01]  /*0150*/  LDC.64 R6, c[0x0][0x3a0] ;  /* 0x0000e800ff067b82 */ /* 0x000e220000000a00 */
[----:B------:R-:W-:Y:S02]  /*0160*/  VIADD R0, R0, 0x10 ;  /* 0x0000001000007836 */ /* 0x000fe40000000000 */
[----:B------:R-:W-:-:S03]  /*0170*/  IMAD.MOV.U32 R3, RZ, RZ, R27 ;  /* 0x000000ffff037224 */ /* 0x000fc600078e001b */
[----:B------:R-:W-:-:S07]  /*0180*/  LEA R0, R11, R0, 0x18 ;  /* 0x000000000b007211 */ /* 0x000fce00078ec0ff */
.L_x_2:
[----:B-1----:R-:W-:Y:S02]  /*0190*/  SHF.R.S32.HI R9, RZ, 0x1f, R3 ;  /* 0x0000001fff097819 */ /* 0x002fe40000011403 */
[----:B------:R-:W-:-:S04]  /*01a0*/  IADD3 R8, P0, PT, R3, R4, RZ ;  /* 0x0000000403087210 */ /* 0x000fc80007f1e0ff */
[----:B------:R-:W-:Y:S02]  /*01b0*/  LEA.HI.X.SX32 R9, R4, R9, 0x1, P0 ;  /* 0x0000000904097211 */ /* 0x000fe400000f0eff */
[----:B------:R-:W-:-:S04]  /*01c0*/  LEA R10, P0, R8, UR6, 0x2 ;  /* 0x00000006080a7c11 */ /* 0x000fc8000f8010ff */
[----:B------:R-:W-:-:S05]  /*01d0*/  LEA.HI.X R11, R8, UR7, R9, 0x2, P0 ;  /* 0x00000007080b7c11 */ /* 0x000fca00080f1409 */
[----:B------:R-:W0:Y:S02]  /*01e0*/  LDG.E R9, desc[UR10][R10.64] ;  /* 0x0000000a0a097981 */ /* 0x000e24000c1e1900 */
[----:B0-----:R-:W-:-:S06]  /*01f0*/  IMAD.WIDE R8, R9, 0x8, R6 ;  /* 0x0000000809087825 */ /* 0x001fcc00078e0206 */
[----:B------:R-:W2:Y:S01]  /*0200*/  LDG.E.64 R8, desc[UR10][R8.64] ;  /* 0x0000000a08087981 */ /* 0x000ea2000c1e1b00 */
[C---:B------:R-:W-:Y:S02]  /*0210*/  IMAD R13, R3.reuse, 0x8, R0 ;  /* 0x00000008030d7824 */ /* 0x040fe400078e0200 */
[----:B------:R-:W-:-:S05]  /*0220*/  VIADD R3, R3, UR4 ;  /* 0x0000000403037c36 */ /* 0x000fca0008000000 */
[----:B------:R-:W-:Y:S01]  /*0230*/  ISETP.GE.AND P0, PT, R3, R5, PT ;  /* 0x000000050300720c */ /* 0x000fe20003f06270 */
[----:B--2---:R1:W-:-:S12]  /*0240*/  STS.64 [R13], R8 ;  /* 0x000000080d007388 */ /* 0x0043d80000000a00 */
[----:B------:R-:W-:Y:S05]  /*0250*/  @!P0 BRA `(.L_x_2) ;  /* 0xfffffffc00cc8947 */ /* 0x000fea000383ffff */
.L_x_1:
[----:B------:R-:W-:Y:S05]  /*0260*/  BSYNC.RECONVERGENT B0 ;  /* 0x0000000000007941 */ /* 0x000fea0003800200 */
.L_x_0:
[----:B------:R-:W0:Y:S01]  /*0270*/  LDCU UR5, c[0x0][0x3c0] ;  /* 0x00007800ff0577ac */ /* 0x000e220008000800 */
[----:B------:R-:W2:Y:S01]  /*0280*/  LDC.64 R16, c[0x0][0x3c8] ;  /* 0x0000f200ff107b82 */ /* 0x000ea20000000a00 */
[----:B------:R-:W-:Y:S01]  /*0290*/  IMAD R0, R2, UR4, R27 ;  /* 0x0000000402007c24 */ /* 0x000fe2000f8e021b */
[----:B------:R-:W3:Y:S06]  /*02a0*/  LDCU UR12, c[0x0][0x3c4] ;  /* 0x00007880ff0c77ac */ /* 0x000eec0008000800 */
[----:B------:R-:W-:Y:S01]  /*02b0*/  BAR.SYNC.DEFER_BLOCKING 0x0 ;  /* 0x0000000000007b1d */ /* 0x000fe20000010000 */
[----:B0-----:R-:W-:Y:S01]  /*02c0*/  ISETP.GE.AND P0, PT, R0, UR5, PT ;  /* 0x0000000500007c0c */ /* 0x001fe2000bf06270 */
[----:B---3--:R-:W-:-:S12]  /*02d0*/  IMAD R3, R2, UR12, RZ ;  /* 0x0000000c02037c24 */ /* 0x008fd8000f8e02ff */
[----:B------:R-:W-:Y:S05]  /*02e0*/  @P0 EXIT ;  /* 0x000000000000094d */ /* 0x000fea0003800000 */
[----:B------:R-:W-:Y:S01]  /*02f0*/  UISETP.GE.AND UP0, UPT, UR12, 0x1, UPT ;  /* 0x000000010c00788c */ /* 0x000fe2000bf06270 */
[C---:B--2---:R-:W-:Y:S01]  /*0300*/  IMAD R2, R3.reuse, R16, RZ ;  /* 0x0000001003027224 */ /* 0x044fe200078e02ff */
[----:B------:R-:W-:Y:S01]  /*0310*/  CS2R R22, SRZ ;  /* 0x0000000000167805 */ /* 0x000fe2000001ff00 */
[----:B------:R-:W-:-:S06]  /*0320*/  IMAD R3, R3, R17, RZ ;  /* 0x0000001103037224 */ /* 0x000fcc00078e02ff */
[----:B------:R-:W-:Y:S05]  /*0330*/  BRA.U !UP0, `(.L_x_3) ;  /* 0x0000001108b07547 */ /* 0x000fea000b800000 */
[----:B------:R-:W-:Y:S01]  /*0340*/  UISETP.GE.U32.AND UP0, UPT, UR12, 0x8, UPT ;  /* 0x000000080c00788c */ /* 0x000fe2000bf06070 */
[----:B------:R-:W-:Y:S01]  /*0350*/  CS2R R22, SRZ ;  /* 0x0000000000167805 */ /* 0x000fe2000001ff00 */
[----:B------:R-:W-:-:S07]  /*0360*/  UMOV UR4, URZ ;  /* 0x000000ff00047c82 */ /* 0x000fce0008000000 */
[----:B------:R-:W-:Y:S05]  /*0370*/  BRA.U !UP0, `(.L_x_4) ;  /* 0x0000000908707547 */ /* 0x000fea000b800000 */
[----:B------:R-:W0:Y:S01]  /*0380*/  S2UR UR6, SR_CgaCtaId ;  /* 0x00000000000679c3 */ /* 0x000e220000008800 */
[----:B------:R-:W2:Y:S01]  /*0390*/  S2R R26, SR_TID.X ;  /* 0x00000000001a7919 */ /* 0x000ea20000002100 */
[----:B------:R-:W-:Y:S01]  /*03a0*/  UMOV UR5, 0x400 ;  /* 0x0000040000057882 */ /* 0x000fe20000000000 */
[----:B------:R-:W-:Y:S01]  /*03b0*/  ULOP3.LUT UR4, UR12, 0x7ffffff8, URZ, 0xc0, !UPT ;  /* 0x7ffffff80c047892 */ /* 0x000fe2000f8ec0ff */
[----:B------:R-:W-:Y:S01]  /*03c0*/  IMAD.IADD R4, R27, 0x1, R17 ;  /* 0x000000011b047824 */ /* 0x000fe200078e0211 */
[----:B------:R-:W-:Y:S01]  /*03d0*/  UIADD3 UR5, UPT, UPT, UR5, 0x10, URZ ;  /* 0x0000001005057890 */ /* 0x000fe2000fffe0ff */
[C-C-:B------:R-:W-:Y:S01]  /*03e0*/  IMAD R6, R17.reuse, 0x2, R27.reuse ;  /* 0x0000000211067824 */ /* 0x140fe200078e021b */
[----:B------:R-:W-:Y:S01]  /*03f0*/  CS2R R22, SRZ ;  /* 0x0000000000167805 */ /* 0x000fe2000001ff00 */
[C-C-:B-1----:R-:W-:Y:S01]  /*0400*/  IMAD R8, R17.reuse, 0x3, R27.reuse ;  /* 0x0000000311087824 */ /* 0x142fe200078e021b */
[----:B------:R-:W1:Y:S01]  /*0410*/  LDCU.128 UR16, c[0x0][0x380] ;  /* 0x00007000ff1077ac */ /* 0x000e620008000c00 */
[----:B------:R-:W-:-:S02]  /*0420*/  IMAD R10, R17, 0x4, R27 ;  /* 0x00000004110a7824 */ /* 0x000fc400078e021b */
[C-C-:B------:R-:W-:Y:S01]  /*0430*/  IMAD R12, R17.reuse, 0x5, R27.reuse ;  /* 0x00000005110c7824 */ /* 0x140fe200078e021b */
[----:B------:R-:W-:Y:S01]  /*0440*/  UIADD3 UR4, UPT, UPT, -UR4, URZ, URZ ;  /* 0x000000ff04047290 */ /* 0x000fe2000fffe1ff */
[C-C-:B------:R-:W-:Y:S02]  /*0450*/  IMAD R14, R17.reuse, 0x6, R27.reuse ;  /* 0x00000006110e7824 */ /* 0x140fe400078e021b */
[--C-:B------:R-:W-:Y:S02]  /*0460*/  IMAD R24, R17, 0x7, R27.reuse ;  /* 0x0000000711187824 */ /* 0x100fe400078e021b */
[----:B------:R-:W-:Y:S02]  /*0470*/  IMAD.IADD R5, R27, 0x1, R16 ;  /* 0x000000011b057824 */ /* 0x000fe400078e0210 */
[C-C-:B------:R-:W-:Y:S02]  /*0480*/  IMAD R7, R16.reuse, 0x2, R27.reuse ;  /* 0x0000000210077824 */ /* 0x140fe400078e021b */
[----:B------:R-:W-:-:S02]  /*0490*/  IMAD R9, R16, 0x3, R27 ;  /* 0x0000000310097824 */ /* 0x000fc400078e021b */
[C-C-:B------:R-:W-:Y:S01]  /*04a0*/  IMAD R11, R16.reuse, 0x4, R27.reuse ;  /* 0x00000004100b7824 */ /* 0x140fe200078e021b */
[----:B0-----:R-:W-:Y:S01]  /*04b0*/  ULEA UR5, UR6, UR5, 0x18 ;  /* 0x0000000506057291 */ /* 0x001fe2000f8ec0ff */
[C-C-:B------:R-:W-:Y:S02]  /*04c0*/  IMAD R13, R16.reuse, 0x5, R27.reuse ;  /* 0x00000005100d7824 */ /* 0x140fe400078e021b */
[C-C-:B------:R-:W-:Y:S02]  /*04d0*/  IMAD R15, R16.reuse, 0x6, R27.reuse ;  /* 0x00000006100f7824 */ /* 0x140fe400078e021b */
[----:B-1----:R-:W-:-:S07]  /*04e0*/  IMAD R25, R16, 0x7, R27 ;  /* 0x0000000710197824 */ /* 0x002fce00078e021b */
.L_x_5:
[----:B--2---:R-:W-:-:S04]  /*04f0*/  LOP3.LUT R18, R26, 0xffff, RZ, 0xc0, !PT ;  /* 0x0000ffff1a127812 */ /* 0x004fc800078ec0ff */
[----:B------:R-:W-:-:S05]  /*0500*/  IADD3 R18, P0, PT, R3, R18, RZ ;  /* 0x0000001203127210 */ /* 0x000fca0007f1e0ff */
[----:B------:R-:W-:Y:S01]  /*0510*/  IMAD.X R19, RZ, RZ, RZ, P0 ;  /* 0x000000ffff137224 */ /* 0x000fe200000e06ff */
[----:B------:R-:W-:-:S04]  /*0520*/  LEA R28, P0, R18, UR18, 0x1 ;  /* 0x00000012121c7c11 */ /* 0x000fc8000f8008ff */
[----:B------:R-:W-:-:S05]  /*0530*/  LEA.HI.X R29, R18, UR19, R19, 0x1, P0 ;  /* 0x00000013121d7c11 */ /* 0x000fca00080f0c13 */
[----:B------:R-:W2:Y:S01]  /*0540*/  LDG.E.U16 R28, desc[UR10][R28.64] ;  /* 0x0000000a1c1c7981 */ /* 0x000ea2000c1e1500 */
[----:B------:R-:W-:-:S04]  /*0550*/  IADD3 R19, P0, PT, R2, R27, RZ ;  /* 0x0000001b02137210 */ /* 0x000fc80007f1e0ff */
[----:B------:R-:W-:Y:S02]  /*0560*/  LEA.HI.X.SX32 R20, R27, RZ, 0x1, P0 ;  /* 0x000000ff1b147211 */ /* 0x000fe400000f0eff */
[----:B------:R-:W-:-:S04]  /*0570*/  LEA R18, P0, R19, UR16, 0x3 ;  /* 0x0000001013127c11 */ /* 0x000fc8000f8018ff */
[----:B------:R-:W-:-:S06]  /*0580*/  LEA.HI.X R19, R19, UR17, R20, 0x3, P0 ;  /* 0x0000001113137c11 */ /* 0x000fcc00080f1c14 */
[----:B------:R-:W3:Y:S01]  /*0590*/  LDG.E.64 R18, desc[UR10][R18.64] ;  /* 0x0000000a12127981 */ /* 0x000ee2000c1e1b00 */
[----:B--2---:R-:W-:-:S06]  /*05a0*/  LEA R20, R28, UR5, 0x3 ;  /* 0x000000051c147c11 */ /* 0x004fcc000f8e18ff */
[----:B------:R-:W3:Y:S02]  /*05b0*/  LDS.64 R20, [R20] ;  /* 0x0000000014147984 */ /* 0x000ee40000000a00 */
[----:B---3--:R-:W-:Y:S01]  /*05c0*/  DFMA R20, R18, R20, R22 ;  /* 0x000000141214722b */ /* 0x008fe20000000016 */
[----:B------:R-:W-:-:S04]  /*05d0*/  LOP3.LUT R22, R4, 0xffff, RZ, 0xc0, !PT ;  /* 0x0000ffff04167812 */ /* 0x000fc800078ec0ff */
        /* <DEDUP_REMOVED lines=94> */
[----:B------:R-:W-:Y:S01]  /*0bc0*/  UIADD3 UR4, UPT, UPT, UR4, 0x8, URZ ;  /* 0x0000000804047890 */ /* 0x000fe2000fffe0ff */
[C---:B------:R-:W-:Y:S02]  /*0bd0*/  IMAD R4, R17.reuse, 0x8, R4 ;  /* 0x0000000811047824 */ /* 0x040fe400078e0204 */
[C---:B------:R-:W-:Y:S01]  /*0be0*/  IMAD R6, R17.reuse, 0x8, R6 ;  /* 0x0000000811067824 */ /* 0x040fe200078e0206 */
[----:B------:R-:W-:Y:S01]  /*0bf0*/  UISETP.NE.AND UP0, UPT, UR4, URZ, UPT ;  /* 0x000000ff0400728c */ /* 0x000fe2000bf05270 */
[C---:B------:R-:W-:Y:S02]  /*0c00*/  IMAD R8, R17.reuse, 0x8, R8 ;  /* 0x0000000811087824 */ /* 0x040fe400078e0208 */
[C---:B------:R-:W-:Y:S02]  /*0c10*/  IMAD R10, R17.reuse, 0x8, R10 ;  /* 0x00000008110a7824 */ /* 0x040fe400078e020a */
[----:B------:R-:W-:-:S02]  /*0c20*/  IMAD R12, R17, 0x8, R12 ;  /* 0x00000008110c7824 */ /* 0x000fc400078e020c */
[C---:B------:R-:W-:Y:S02]  /*0c30*/  IMAD R14, R17.reuse, 0x8, R14 ;  /* 0x00000008110e7824 */ /* 0x040fe400078e020e */
[C---:B------:R-:W-:Y:S02]  /*0c40*/  IMAD R24, R17.reuse, 0x8, R24 ;  /* 0x0000000811187824 */ /* 0x040fe400078e0218 */
[----:B------:R-:W-:Y:S02]  /*0c50*/  IMAD R26, R17, 0x8, R26 ;  /* 0x00000008111a7824 */ /* 0x000fe400078e021a */
[C---:B------:R-:W-:Y:S02]  /*0c60*/  IMAD R5, R16.reuse, 0x8, R5 ;  /* 0x0000000810057824 */ /* 0x040fe400078e0205 */
[C---:B------:R-:W-:Y:S02]  /*0c70*/  IMAD R7, R16.reuse, 0x8, R7 ;  /* 0x0000000810077824 */ /* 0x040fe400078e0207 */
[----:B------:R-:W-:-:S02]  /*0c80*/  IMAD R9, R16, 0x8, R9 ;  /* 0x0000000810097824 */ /* 0x000fc400078e0209 */
[C---:B------:R-:W-:Y:S02]  /*0c90*/  IMAD R11, R16.reuse, 0x8, R11 ;  /* 0x00000008100b7824 */ /* 0x040fe400078e020b */
[C---:B------:R-:W-:Y:S02]  /*0ca0*/  IMAD R13, R16.reuse, 0x8, R13 ;  /* 0x00000008100d7824 */ /* 0x040fe400078e020d */
[C---:B------:R-:W-:Y:S02]  /*0cb0*/  IMAD R15, R16.reuse, 0x8, R15 ;  /* 0x00000008100f7824 */ /* 0x040fe400078e020f */
[C---:B------:R-:W-:Y:S02]  /*0cc0*/  IMAD R25, R16.reuse, 0x8, R25 ;  /* 0x0000000810197824 */ /* 0x040fe400078e0219 */
[----:B------:R-:W-:Y:S01]  /*0cd0*/  IMAD R27, R16, 0x8, R27 ;  /* 0x00000008101b7824 */ /* 0x000fe200078e021b */
[----:B--2---:R-:W-:-:S06]  /*0ce0*/  LEA R22, R28, UR5, 0x3 ;  /* 0x000000051c167c11 */ /* 0x004fcc000f8e18ff */
[----:B------:R-:W3:Y:S02]  /*0cf0*/  LDS.64 R22, [R22] ;  /* 0x0000000016167984 */ /* 0x000ee40000000a00 */
[----:B---3--:R-:W-:Y:S01]  /*0d00*/  DFMA R22, R20, R22, R18 ;  /* 0x000000161416722b */ /* 0x008fe20000000012 */
[----:B------:R-:W-:Y:S10]  /*0d10*/  BRA.U UP0, `(.L_x_5) ;  /* 0xfffffff500f47547 */ /* 0x000ff4000b83ffff */
[----:B------:R-:W0:Y:S02]  /*0d20*/  LDCU UR4, c[0x0][0x3c4] ;  /* 0x00007880ff0477ac */ /* 0x000e240008000800 */
[----:B0-----:R-:W-:-:S12]  /*0d30*/  ULOP3.LUT UR4, UR4, 0x7ffffff8, URZ, 0xc0, !UPT ;  /* 0x7ffffff804047892 */ /* 0x001fd8000f8ec0ff */
.L_x_4:
[----:B------:R-:W0:Y:S02]  /*0d40*/  LDCU UR6, c[0x0][0x3c4] ;  /* 0x00007880ff0677ac */ /* 0x000e240008000800 */
[----:B0-----:R-:W-:-:S04]  /*0d50*/  ULOP3.LUT UR5, UR6, 0x7, URZ, 0xc0, !UPT ;  /* 0x0000000706057892 */ /* 0x001fc8000f8ec0ff */
[----:B------:R-:W-:-:S09]  /*0d60*/  UISETP.NE.AND UP0, UPT, UR5, URZ, UPT ;  /* 0x000000ff0500728c */ /* 0x000fd2000bf05270 */
[----:B------:R-:W-:Y:S05]  /*0d70*/  BRA.U !UP0, `(.L_x_3) ;  /* 0x0000000908207547 */ /* 0x000fea000b800000 */
[----:B------:R-:W0:Y:S01]  /*0d80*/  S2R R18, SR_TID.X ;  /* 0x0000000000127919 */ /* 0x000e220000002100 */
[----:B------:R-:W2:Y:S01]  /*0d90*/  S2UR UR7, SR_CgaCtaId ;  /* 0x00000000000779c3 */ /* 0x000ea20000008800 */
[----:B------:R-:W-:Y:S02]  /*0da0*/  UISETP.GE.U32.AND UP0, UPT, UR5, 0x4, UPT ;  /* 0x000000040500788c */ /* 0x000fe4000bf06070 */
[----:B------:R-:W-:Y:S01]  /*0db0*/  ULOP3.LUT UR9, UR6, 0x3, URZ, 0xc0, !UPT ;  /* 0x0000000306097892 */ /* 0x000fe2000f8ec0ff */
[----:B------:R-:W-:-:S03]  /*0dc0*/  UMOV UR8, 0x400 ;  /* 0x0000040000087882 */ /* 0x000fc60000000000 */
[----:B------:R-:W-:-:S03]  /*0dd0*/  UISETP.NE.AND UP1, UPT, UR9, URZ, UPT ;  /* 0x000000ff0900728c */ /* 0x000fc6000bf25270 */
[----:B------:R-:W-:Y:S08]  /*0de0*/  BRA.U !UP0, `(.L_x_6) ;  /* 0x0000000508107547 */ /* 0x000ff0000b800000 */
[----:B------:R-:W3:Y:S01]  /*0df0*/  LDCU.128 UR16, c[0x0][0x380] ;  /* 0x00007000ff1077ac */ /* 0x000ee20008000c00 */
[----:B0-----:R-:W-:-:S05]  /*0e00*/  IMAD R4, R17, UR4, R18 ;  /* 0x0000000411047c24 */ /* 0x001fca000f8e0212 */
[C---:B------:R-:W-:Y:S01]  /*0e10*/  LOP3.LUT R6, R4.reuse, 0xffff, RZ, 0xc0, !PT ;  /* 0x0000ffff04067812 */ /* 0x040fe200078ec0ff */
[----:B------:R-:W-:-:S03]  /*0e20*/  IMAD.IADD R4, R4, 0x1, R17 ;  /* 0x0000000104047824 */ /* 0x000fc600078e0211 */
[C---:B------:R-:W-:Y:S02]  /*0e30*/  IADD3 R7, P0, PT, R3.reuse, R6, RZ ;  /* 0x0000000603077210 */ /* 0x040fe40007f1e0ff */
[C---:B------:R-:W-:Y:S01]  /*0e40*/  LOP3.LUT R6, R4.reuse, 0xffff, RZ, 0xc0, !PT ;  /* 0x0000ffff04067812 */ /* 0x040fe200078ec0ff */
[----:B------:R-:W-:Y:S02]  /*0e50*/  IMAD.IADD R4, R4, 0x1, R17 ;  /* 0x0000000104047824 */ /* 0x000fe400078e0211 */
[----:B-1----:R-:W-:Y:S01]  /*0e60*/  IMAD.X R8, RZ, RZ, RZ, P0 ;  /* 0x000000ffff087224 */ /* 0x002fe200000e06ff */
[----:B------:R-:W-:Y:S02]  /*0e70*/  IADD3 R5, P1, PT, R3, R6, RZ ;  /* 0x0000000603057210 */ /* 0x000fe40007f3e0ff */
[----:B---3--:R-:W-:Y:S02]  /*0e80*/  LEA R12, P0, R7, UR18, 0x1 ;  /* 0x00000012070c7c11 */ /* 0x008fe4000f8008ff */
[----:B------:R-:W-:-:S02]  /*0e90*/  LOP3.LUT R6, R4, 0xffff, RZ, 0xc0, !PT ;  /* 0x0000ffff04067812 */ /* 0x000fc400078ec0ff */
[----:B------:R-:W-:Y:S01]  /*0ea0*/  LEA.HI.X R13, R7, UR19, R8, 0x1, P0 ;  /* 0x00000013070d7c11 */ /* 0x000fe200080f0c08 */
[----:B------:R-:W-:Y:S01]  /*0eb0*/  IMAD.X R8, RZ, RZ, RZ, P1 ;  /* 0x000000ffff087224 */ /* 0x000fe200008e06ff */
[----:B------:R-:W-:Y:S01]  /*0ec0*/  LEA R14, P0, R5, UR18, 0x1 ;  /* 0x00000012050e7c11 */ /* 0x000fe2000f8008ff */
[----:B------:R-:W-:Y:S01]  /*0ed0*/  IMAD.IADD R4, R4, 0x1, R17 ;  /* 0x0000000104047824 */ /* 0x000fe200078e0211 */
[----:B------:R-:W-:Y:S01]  /*0ee0*/  IADD3 R6, P1, PT, R3, R6, RZ ;  /* 0x0000000603067210 */ /* 0x000fe20007f3e0ff */
[----:B------:R0:W3:Y:S01]  /*0ef0*/  LDG.E.U16 R12, desc[UR10][R12.64] ;  /* 0x0000000a0c0c7981 */ /* 0x0000e2000c1e1500 */
[----:B------:R-:W-:Y:S02]  /*0f00*/  LEA.HI.X R15, R5, UR19, R8, 0x1, P0 ;  /* 0x00000013050f7c11 */ /* 0x000fe400080f0c08 */
[----:B------:R-:W-:Y:S01]  /*0f10*/  LOP3.LUT R4, R4, 0xffff, RZ, 0xc0, !PT ;  /* 0x0000ffff04047812 */ /* 0x000fe200078ec0ff */
[----:B------:R-:W-:Y:S01]  /*0f20*/  IMAD.X R7, RZ, RZ, RZ, P1 ;  /* 0x000000ffff077224 */ /* 0x000fe200008e06ff */
[----:B------:R-:W-:Y:S01]  /*0f30*/  LEA R20, P1, R6, UR18, 0x1 ;  /* 0x0000001206147c11 */ /* 0x000fe2000f8208ff */
[----:B------:R-:W4:Y:S01]  /*0f40*/  LDG.E.U16 R14, desc[UR10][R14.64] ;  /* 0x0000000a0e0e7981 */ /* 0x000f22000c1e1500 */
[----:B------:R-:W-:-:S02]  /*0f50*/  IADD3 R5, P0, PT, R3, R4, RZ ;  /* 0x0000000403057210 */ /* 0x000fc40007f1e0ff */
[----:B------:R-:W-:Y:S02]  /*0f60*/  LEA.HI.X R21, R6, UR19, R7, 0x1, P1 ;  /* 0x0000001306157c11 */ /* 0x000fe400088f0c07 */
[C---:B------:R-:W-:Y:S01]  /*0f70*/  LEA R4, P1, R5.reuse, UR18, 0x1 ;  /* 0x0000001205047c11 */ /* 0x040fe2000f8208ff */
[----:B------:R-:W-:Y:S02]  /*0f80*/  IMAD.X R6, RZ, RZ, RZ, P0 ;  /* 0x000000ffff067224 */ /* 0x000fe400000e06ff */
[----:B------:R-:W5:Y:S03]  /*0f90*/  LDG.E.U16 R20, desc[UR10][R20.64] ;  /* 0x0000000a14147981 */ /* 0x000f66000c1e1500 */
[----:B------:R-:W-:Y:S01]  /*0fa0*/  LEA.HI.X R5, R5, UR19, R6, 0x1, P1 ;  /* 0x0000001305057c11 */ /* 0x000fe200088f0c06 */
[----:B------:R-:W-:-:S04]  /*0fb0*/  IMAD R7, R16, UR4, R18 ;  /* 0x0000000410077c24 */ /* 0x000fc8000f8e0212 */
[----:B------:R1:W5:Y:S01]  /*0fc0*/  LDG.E.U16 R19, desc[UR10][R4.64] ;  /* 0x0000000a04137981 */ /* 0x000362000c1e1500 */
[----:B------:R-:W-:Y:S01]  /*0fd0*/  IADD3 R6, P0, PT, R2, R7, RZ ;  /* 0x0000000702067210 */ /* 0x000fe20007f1e0ff */
[----:B------:R-:W-:-:S03]  /*0fe0*/  IMAD.IADD R11, R7, 0x1, R16 ;  /* 0x00000001070b7824 */ /* 0x000fc600078e0210 */
[----:B------:R-:W-:Y:S01]  /*0ff0*/  LEA.HI.X.SX32 R9, R7, RZ, 0x1, P0 ;  /* 0x000000ff07097211 */ /* 0x000fe200000f0eff */
[C---:B0-----:R-:W-:Y:S01]  /*1000*/  IMAD.IADD R13, R11.reuse, 0x1, R16 ;  /* 0x000000010b0d7824 */ /* 0x041fe200078e0210 */
[----:B------:R-:W-:Y:S02]  /*1010*/  LEA R8, P0, R6, UR16, 0x3 ;  /* 0x0000001006087c11 */ /* 0x000fe4000f8018ff */
[----:B------:R-:W-:Y:S02]  /*1020*/  IADD3 R7, P1, PT, R2, R11, RZ ;  /* 0x0000000b02077210 */ /* 0x000fe40007f3e0ff */
[----:B------:R-:W-:Y:S02]  /*1030*/  LEA.HI.X R9, R6, UR17, R9, 0x3, P0 ;  /* 0x0000001106097c11 */ /* 0x000fe400080f1c09 */
[----:B------:R-:W-:Y:S02]  /*1040*/  LEA.HI.X.SX32 R10, R11, RZ, 0x1, P1 ;  /* 0x000000ff0b0a7211 */ /* 0x000fe400008f0eff */
[----:B------:R-:W-:-:S02]  /*1050*/  LEA R6, P0, R7, UR16, 0x3 ;  /* 0x0000001007067c11 */ /* 0x000fc4000f8018ff */
[----:B------:R-:W5:Y:S01]  /*1060*/  LDG.E.64 R8, desc[UR10][R8.64] ;  /* 0x0000000a08087981 */ /* 0x000f62000c1e1b00 */
[C---:B-1----:R-:W-:Y:S01]  /*1070*/  IADD3 R5, P1, PT, R2.reuse, R13, RZ ;  /* 0x0000000d02057210 */ /* 0x042fe20007f3e0ff */
[----:B------:R-:W-:Y:S01]  /*1080*/  IMAD.IADD R11, R13, 0x1, R16 ;  /* 0x000000010d0b7824 */ /* 0x000fe200078e0210 */
[----:B------:R-:W-:Y:S02]  /*1090*/  LEA.HI.X R7, R7, UR17, R10, 0x3, P0 ;  /* 0x0000001107077c11 */ /* 0x000fe400080f1c0a */
[----:B------:R-:W-:Y:S02]  /*10a0*/  LEA.HI.X.SX32 R10, R13, RZ, 0x1, P1 ;  /* 0x000000ff0d0a7211 */ /* 0x000fe400008f0eff */
[----:B------:R-:W-:Y:S02]  /*10b0*/  LEA R4, P1, R5, UR16, 0x3 ;  /* 0x0000001005047c11 */ /* 0x000fe4000f8218ff */
[----:B------:R-:W5:Y:S01]  /*10c0*/  LDG.E.64 R6, desc[UR10][R6.64] ;  /* 0x0000000a06067981 */ /* 0x000f62000c1e1b00 */
[----:B------:R-:W-:-:S02]  /*10d0*/  IADD3 R13, P0, PT, R2, R11, RZ ;  /* 0x0000000b020d7210 */ /* 0x000fc40007f1e0ff */
[----:B------:R-:W-:Y:S02]  /*10e0*/  LEA.HI.X R5, R5, UR17, R10, 0x3, P1 ;  /* 0x0000001105057c11 */ /* 0x000fe400088f1c0a */
[----:B------:R-:W-:Y:S02]  /*10f0*/  LEA R10, P1, R13, UR16, 0x3 ;  /* 0x000000100d0a7c11 */ /* 0x000fe4000f8218ff */
[----:B------:R-:W-:Y:S02]  /*1100*/  LEA.HI.X.SX32 R24, R11, RZ, 0x1, P0 ;  /* 0x000000ff0b187211 */ /* 0x000fe400000f0eff */
[----:B------:R-:W5:Y:S02]  /*1110*/  LDG.E.64 R4, desc[UR10][R4.64] ;  /* 0x0000000a04047981 */ /* 0x000f64000c1e1b00 */
[----:B------:R-:W-:-:S06]  /*1120*/  LEA.HI.X R11, R13, UR17, R24, 0x3, P1 ;  /* 0x000000110d0b7c11 */ /* 0x000fcc00088f1c18 */
[----:B------:R-:W5:Y:S01]  /*1130*/  LDG.E.64 R10, desc[UR10][R10.64] ;  /* 0x0000000a0a0a7981 */ /* 0x000f62000c1e1b00 */
[----:B------:R-:W-:Y:S02]  /*1140*/  UIADD3 UR5, UPT, UPT, UR8, 0x10, URZ ;  /* 0x0000001008057890 */ /* 0x000fe4000fffe0ff */
[----:B------:R-:W-:Y:S02]  /*1150*/  UIADD3 UR4, UPT, UPT, UR4, 0x4, URZ ;  /* 0x0000000404047890 */ /* 0x000fe4000fffe0ff */
[----:B--2---:R-:W-:-:S06]  /*1160*/  ULEA UR5, UR7, UR5, 0x18 ;  /* 0x0000000507057291 */ /* 0x004fcc000f8ec0ff */
[----:B---3--:R-:W-:-:S06]  /*1170*/  LEA R12, R12, UR5, 0x3 ;  /* 0x000000050c0c7c11 */ /* 0x008fcc000f8e18ff */
[----:B------:R-:W0:Y:S01]  /*1180*/  LDS.64 R12, [R12] ;  /* 0x000000000c0c7984 */ /* 0x000e220000000a00 */
[----:B----4-:R-:W-:-:S06]  /*1190*/  LEA R14, R14, UR5, 0x3 ;  /* 0x000000050e0e7c11 */ /* 0x010fcc000f8e18ff */
[----:B------:R-:W1:Y:S01]  /*11a0*/  LDS.64 R14, [R14] ;  /* 0x000000000e0e7984 */ /* 0x000e620000000a00 */
[----:B-----5:R-:W-:-:S06]  /*11b0*/  LEA R20, R20, UR5, 0x3 ;  /* 0x0000000514147c11 */ /* 0x020fcc000f8e18ff */
[----:B------:R-:W2:Y:S01]  /*11c0*/  LDS.64 R20, [R20] ;  /* 0x0000000014147984 */ /* 0x000ea20000000a00 */
[----:B------:R-:W-:-:S05]  /*11d0*/  LEA R19, R19, UR5, 0x3 ;  /* 0x0000000513137c11 */ /* 0x000fca000f8e18ff */
[----:B------:R-:W3:Y:S01]  /*11e0*/  LDS.64 R24, [R19] ;  /* 0x0000000013187984 */ /* 0x000ee20000000a00 */
[----:B0-----:R-:W-:-:S08]  /*11f0*/  DFMA R8, R8, R12, R22 ;  /* 0x0000000c0808722b */ /* 0x001fd00000000016 */
[----:B-1----:R-:W-:-:S08]  /*1200*/  DFMA R6, R6, R14, R8 ;  /* 0x0000000e0606722b */ /* 0x002fd00000000008 */
[----:B--2---:R-:W-:-:S08]  /*1210*/  DFMA R4, R4, R20, R6 ;  /* 0x000000140404722b */ /* 0x004fd00000000006 */
[----:B---3--:R-:W-:-:S11]  /*1220*/  DFMA R22, R10, R24, R4 ;  /* 0x000000180a16722b */ /* 0x008fd60000000004 */
.L_x_6:
[----:B------:R-:W-:Y:S05]  /*1230*/  BRA.U !UP1, `(.L_x_3) ;  /* 0x0000000109f07547 */ /* 0x000fea000b800000 */
[----:B------:R-:W-:Y:S02]  /*1240*/  UISETP.NE.AND UP0, UPT, UR9, 0x1, UPT ;  /* 0x000000010900788c */ /* 0x000fe4000bf05270 */
[----:B------:R-:W-:-:S04]  /*1250*/  ULOP3.LUT UR5, UR6, 0x1, URZ, 0xc0, !UPT ;  /* 0x0000000106057892 */ /* 0x000fc8000f8ec0ff */
[----:B------:R-:W-:-:S03]  /*1260*/  UISETP.NE.U32.AND UP1, UPT, UR5, 0x1, UPT ;  /* 0x000000010500788c */ /* 0x000fc6000bf25070 */
[----:B------:R-:W-:Y:S08]  /*1270*/  BRA.U !UP0, `(.L_x_7) ;  /* 0x0000000108907547 */ /* 0x000ff0000b800000 */
[----:B------:R-:W3:Y:S01]  /*1280*/  LDCU.128 UR16, c[0x0][0x380] ;  /* 0x00007000ff1077ac */ /* 0x000ee20008000c00 */
[----:B0-----:R-:W-:-:S04]  /*1290*/  IMAD R4, R17, UR4, R18 ;  /* 0x0000000411047c24 */ /* 0x001fc8000f8e0212 */
[C---:B------:R-:W-:Y:S01]  /*12a0*/  IMAD.IADD R5, R4.reuse, 0x1, R17 ;  /* 0x0000000104057824 */ /* 0x040fe200078e0211 */
[----:B------:R-:W-:-:S04]  /*12b0*/  LOP3.LUT R6, R4, 0xffff, RZ, 0xc0, !PT ;  /* 0x0000ffff04067812 */ /* 0x000fc800078ec0ff */
[----:B------:R-:W-:Y:S02]  /*12c0*/  IADD3 R4, P0, PT, R3, R6, RZ ;  /* 0x0000000603047210 */ /* 0x000fe40007f1e0ff */
[----:B-1----:R-:W-:-:S03]  /*12d0*/  LOP3.LUT R8, R5, 0xffff, RZ, 0xc0, !PT ;  /* 0x0000ffff05087812 */ /* 0x002fc600078ec0ff */
[----:B------:R-:W-:Y:S01]  /*12e0*/  IMAD.X R5, RZ, RZ, RZ, P0 ;  /* 0x000000ffff057224 */ /* 0x000fe200000e06ff */
[----:B------:R-:W-:Y:S02]  /*12f0*/  IADD3 R9, P0, PT, R3, R8, RZ ;  /* 0x0000000803097210 */ /* 0x000fe40007f1e0ff */
[----:B---3--:R-:W-:-:S04]  /*1300*/  LEA R6, P1, R4, UR18, 0x1 ;  /* 0x0000001204067c11 */ /* 0x008fc8000f8208ff */
[----:B------:R-:W-:Y:S01]  /*1310*/  LEA.HI.X R7, R4, UR19, R5, 0x1, P1 ;  /* 0x0000001304077c11 */ /* 0x000fe200088f0c05 */
[----:B------:R-:W-:Y:S01]  /*1320*/  IMAD.X R4, RZ, RZ, RZ, P0 ;  /* 0x000000ffff047224 */ /* 0x000fe200000e06ff */
[----:B------:R-:W-:-:S03]  /*1330*/  LEA R8, P1, R9, UR18, 0x1 ;  /* 0x0000001209087c11 */ /* 0x000fc6000f8208ff */
[----:B------:R0:W3:Y:S01]  /*1340*/  LDG.E.U16 R12, desc[UR10][R6.64] ;  /* 0x0000000a060c7981 */ /* 0x0000e2000c1e1500 */
[----:B------:R-:W-:-:S05]  /*1350*/  LEA.HI.X R9, R9, UR19, R4, 0x1, P1 ;  /* 0x0000001309097c11 */ /* 0x000fca00088f0c04 */
[----:B------:R1:W4:Y:S01]  /*1360*/  LDG.E.U16 R15, desc[UR10][R8.64] ;  /* 0x0000000a080f7981 */ /* 0x000322000c1e1500 */
[----:B------:R-:W-:-:S04]  /*1370*/  IMAD R5, R16, UR4, R18 ;  /* 0x0000000410057c24 */ /* 0x000fc8000f8e0212 */
[----:B------:R-:W-:Y:S01]  /*1380*/  IMAD.IADD R11, R5, 0x1, R16 ;  /* 0x00000001050b7824 */ /* 0x000fe200078e0210 */
[----:B------:R-:W-:-:S04]  /*1390*/  IADD3 R10, P0, PT, R2, R5, RZ ;  /* 0x00000005020a7210 */ /* 0x000fc80007f1e0ff */
[----:B------:R-:W-:Y:S02]  /*13a0*/  LEA.HI.X.SX32 R5, R5, RZ, 0x1, P0 ;  /* 0x000000ff05057211 */ /* 0x000fe400000f0eff */
[----:B------:R-:W-:Y:S02]  /*13b0*/  LEA R4, P1, R10, UR16, 0x3 ;  /* 0x000000100a047c11 */ /* 0x000fe4000f8218ff */
[----:B------:R-:W-:Y:S02]  /*13c0*/  IADD3 R13, P0, PT, R2, R11, RZ ;  /* 0x0000000b020d7210 */ /* 0x000fe40007f1e0ff */
[----:B------:R-:W-:Y:S02]  /*13d0*/  LEA.HI.X R5, R10, UR17, R5, 0x3, P1 ;  /* 0x000000110a057c11 */ /* 0x000fe400088f1c05 */
[----:B------:R-:W-:Y:S02]  /*13e0*/  LEA R10, P1, R13, UR16, 0x3 ;  /* 0x000000100d0a7c11 */ /* 0x000fe4000f8218ff */
[----:B0-----:R-:W-:-:S02]  /*13f0*/  LEA.HI.X.SX32 R6, R11, RZ, 0x1, P0 ;  /* 0x000000ff0b067211 */ /* 0x001fc400000f0eff */
[----:B------:R-:W5:Y:S02]  /*1400*/  LDG.E.64 R4, desc[UR10][R4.64] ;  /* 0x0000000a04047981 */ /* 0x000f64000c1e1b00 */
[----:B------:R-:W-:-:S05]  /*1410*/  LEA.HI.X R11, R13, UR17, R6, 0x3, P1 ;  /* 0x000000110d0b7c11 */ /* 0x000fca00088f1c06 */
[----:B------:R-:W5:Y:S01]  /*1420*/  LDG.E.64 R6, desc[UR10][R10.64] ;  /* 0x0000000a0a067981 */ /* 0x000f62000c1e1b00 */
[----:B------:R-:W-:Y:S02]  /*1430*/  UIADD3 UR5, UPT, UPT, UR8, 0x10, URZ ;  /* 0x0000001008057890 */ /* 0x000fe4000fffe0ff */
[----:B------:R-:W-:Y:S02]  /*1440*/  UIADD3 UR4, UPT, UPT, UR4, 0x2, URZ ;  /* 0x0000000204047890 */ /* 0x000fe4000fffe0ff */
[----:B--2---:R-:W-:-:S06]  /*1450*/  ULEA UR5, UR7, UR5, 0x18 ;  /* 0x0000000507057291 */ /* 0x004fcc000f8ec0ff */
[----:B---3--:R-:W-:-:S05]  /*1460*/  LEA R14, R12, UR5, 0x3 ;  /* 0x000000050c0e7c11 */ /* 0x008fca000f8e18ff */
[----:B-1----:R-:W5:Y:S01]  /*1470*/  LDS.64 R8, [R14] ;  /* 0x000000000e087984 */ /* 0x002f620000000a00 */
[----:B----4-:R-:W-:-:S06]  /*1480*/  LEA R12, R15, UR5, 0x3 ;  /* 0x000000050f0c7c11 */ /* 0x010fcc000f8e18ff */
[----:B------:R-:W0:Y:S01]  /*1490*/  LDS.64 R12, [R12] ;  /* 0x000000000c0c7984 */ /* 0x000e220000000a00 */
[----:B-----5:R-:W-:-:S08]  /*14a0*/  DFMA R8, R4, R8, R22 ;  /* 0x000000080408722b */ /* 0x020fd00000000016 */
[----:B0-----:R-:W-:-:S11]  /*14b0*/  DFMA R22, R6, R12, R8 ;  /* 0x0000000c0616722b */ /* 0x001fd60000000008 */
.L_x_7:
[----:B------:R-:W-:Y:S05]  /*14c0*/  BRA.U UP1, `(.L_x_3) ;  /* 0x00000001014c7547 */ /* 0x000fea000b800000 */
[----:B------:R-:W3:Y:S01]  /*14d0*/  LDCU.128 UR16, c[0x0][0x380] ;  /* 0x00007000ff1077ac */ /* 0x000ee20008000c00 */
[----:B0-----:R-:W-:-:S05]  /*14e0*/  IMAD R17, R17, UR4, R18 ;  /* 0x0000000411117c24 */ /* 0x001fca000f8e0212 */
[----:B------:R-:W-:-:S04]  /*14f0*/  LOP3.LUT R4, R17, 0xffff, RZ, 0xc0, !PT ;  /* 0x0000ffff11047812 */ /* 0x000fc800078ec0ff */
[----:B------:R-:W-:-:S05]  /*1500*/  IADD3 R4, P0, PT, R3, R4, RZ ;  /* 0x0000000403047210 */ /* 0x000fca0007f1e0ff */
[----:B------:R-:W-:Y:S01]  /*1510*/  IMAD.X R3, RZ, RZ, RZ, P0 ;  /* 0x000000ffff037224 */ /* 0x000fe200000e06ff */
[----:B---3--:R-:W-:-:S04]  /*1520*/  LEA R6, P1, R4, UR18, 0x1 ;  /* 0x0000001204067c11 */ /* 0x008fc8000f8208ff */
[----:B------:R-:W-:-:S05]  /*1530*/  LEA.HI.X R7, R4, UR19, R3, 0x1, P1 ;  /* 0x0000001304077c11 */ /* 0x000fca00088f0c03 */
[----:B------:R-:W3:Y:S01]  /*1540*/  LDG.E.U16 R6, desc[UR10][R6.64] ;  /* 0x0000000a06067981 */ /* 0x000ee2000c1e1500 */
[----:B------:R-:W-:-:S05]  /*1550*/  IMAD R3, R16, UR4, R18 ;  /* 0x0000000410037c24 */ /* 0x000fca000f8e0212 */
[----:B------:R-:W-:-:S04]  /*1560*/  IADD3 R4, P0, PT, R2, R3, RZ ;  /* 0x0000000302047210 */ /* 0x000fc80007f1e0ff */
[----:B------:R-:W-:Y:S02]  /*1570*/  LEA R2, P1, R4, UR16, 0x3 ;  /* 0x0000001004027c11 */ /* 0x000fe4000f8218ff */
[----:B------:R-:W-:-:S04]  /*1580*/  LEA.HI.X.SX32 R3, R3, RZ, 0x1, P0 ;  /* 0x000000ff03037211 */ /* 0x000fc800000f0eff */
[----:B------:R-:W-:-:S06]  /*1590*/  LEA.HI.X R3, R4, UR17, R3, 0x3, P1 ;  /* 0x0000001104037c11 */ /* 0x000fcc00088f1c03 */
[----:B------:R-:W4:Y:S01]  /*15a0*/  LDG.E.64 R2, desc[UR10][R2.64] ;  /* 0x0000000a02027981 */ /* 0x000f22000c1e1b00 */
[----:B------:R-:W-:-:S04]  /*15b0*/  UIADD3 UR4, UPT, UPT, UR8, 0x10, URZ ;  /* 0x0000001008047890 */ /* 0x000fc8000fffe0ff */
[----:B--2---:R-:W-:-:S06]  /*15c0*/  ULEA UR4, UR7, UR4, 0x18 ;  /* 0x0000000407047291 */ /* 0x004fcc000f8ec0ff */
[----:B---3--:R-:W-:-:S06]  /*15d0*/  LEA R4, R6, UR4, 0x3 ;  /* 0x0000000406047c11 */ /* 0x008fcc000f8e18ff */
[----:B------:R-:W4:Y:S02]  /*15e0*/  LDS.64 R4, [R4] ;  /* 0x0000000004047984 */ /* 0x000f240000000a00 */
[----:B----4-:R-:W-:-:S11]  /*15f0*/  DFMA R22, R2, R4, R22 ;  /* 0x000000040216722b */ /* 0x010fd60000000016 */
.L_x_3:
[----:B------:R-:W3:Y:S01]  /*1600*/  LDC.64 R2, c[0x0][0x3a8] ;  /* 0x0000ea00ff027b82 */ /* 0x000ee20000000a00 */
[----:B--2---:R-:W2:Y:S01]  /*1610*/  LDCU.128 UR4, c[0x0][0x3b0] ;  /* 0x00007600ff0477ac */ /* 0x004ea20008000c00 */
[----:B---3--:R-:W-:-:S05]  /*1620*/  IMAD.WIDE R2, R0, 0x8, R2 ;  /* 0x0000000800027825 */ /* 0x008fca00078e0202 */
[----:B------:R-:W2:Y:S02]  /*1630*/  LDG.E.64 R4, desc[UR10][R2.64] ;  /* 0x0000000a02047981 */ /* 0x000ea4000c1e1b00 */
[----:B--2---:R-:W-:-:S08]  /*1640*/  DMUL R4, R4, UR6 ;  /* 0x0000000604047c28 */ /* 0x004fd00008000000 */
[----:B------:R-:W-:-:S07]  /*1650*/  DFMA R4, R22, UR4, R4 ;  /* 0x0000000416047c2b */ /* 0x000fce0008000004 */
[----:B------:R-:W-:Y:S01]  /*1660*/  STG.E.64 desc[UR10][R2.64], R4 ;  /* 0x0000000402007986 */ /* 0x000fe2000c101b0a */
[----:B------:R-:W-:Y:S05]  /*1670*/  EXIT ;  /* 0x000000000000794d */ /* 0x000fea0003800000 */
.L_x_8:
[----:B------:R-:W-:-:S00]  /*1680*/  BRA `(.L_x_8) ;  /* 0xfffffffc00fc7947 */ /* 0x000fc0000383ffff */
[----:B------:R-:W-:-:S00]  /*1690*/  NOP ;  /* 0x0000000000007918 */ /* 0x000fc00000000000 */
        /* <DEDUP_REMOVED lines=14> */
.L_x_47:


//--------------------- .text.ellMultiply         --------------------------
	.section	.text.ellMultiply,"ax",@progbits
	.align	128
        .global         ellMultiply
        .type           ellMultiply,@function
        .size           ellMultiply,(.L_x_48 - ellMultiply)
        .other          ellMultiply,@"STO_CUDA_ENTRY STV_DEFAULT"
ellMultiply:
.text.ellMultiply:
[----:B------:R-:W-:Y:S01]  /*0000*/  LDC R1, c[0x0][0x37c] ;  /* 0x0000df00ff017b82 */ /* 0x000fe20000000800 */
[----:B------:R-:W0:Y:S07]  /*0010*/  S2R R27, SR_TID.X ;  /* 0x00000000001b7919 */ /* 0x000e2e0000002100 */
[----:B------:R-:W0:Y:S08]  /*0020*/  S2UR UR8, SR_CTAID.X ;  /* 0x00000000000879c3 */ /* 0x000e300000002500 */
[----:B------:R-:W0:Y:S08]  /*0030*/  LDC R0, c[0x0][0x360] ;  /* 0x0000d800ff007b82 */ /* 0x000e300000000800 */
[----:B------:R-:W1:Y:S08]  /*0040*/  LDC.64 R6, c[0x0][0x3b0] ;  /* 0x0000ec00ff067b82 */ /* 0x000e700000000a00 */
[----:B------:R-:W2:Y:S01]  /*0050*/  LDC.64 R4, c[0x0][0x3b8] ;  /* 0x0000ee00ff047b82 */ /* 0x000ea20000000a00 */
[----:B0-----:R-:W-:-:S05]  /*0060*/  IMAD R3, R0, UR8, R27 ;  /* 0x0000000800037c24 */ /* 0x001fca000f8e021b */
[----:B-1----:R-:W-:Y:S02]  /*0070*/  ISETP.GE.AND P0, PT, R3, R6, PT ;  /* 0x000000060300720c */ /* 0x002fe40003f06270 */
[----:B------:R-:W-:Y:S02]  /*0080*/  R2UR UR9, R7 ;  /* 0x00000000070972ca */ /* 0x000fe400000e0000 */
[----:B--2---:R-:W-:-:S09]  /*0090*/  R2UR UR12, R5 ;  /* 0x00000000050c72ca */ /* 0x004fd200000e0000 */
[----:B------:R-:W-:Y:S06]  /*00a0*/  @P0 EXIT ;  /* 0x000000000000094d */ /* 0x000fec0003800000 */
[----:B------:R-:W-:Y:S01]  /*00b0*/  IMAD.U32 R0, RZ, RZ, UR9 ;  /* 0x00000009ff007e24 */ /* 0x000fe2000f8e00ff */
[----:B------:R-:W0:Y:S01]  /*00c0*/  LDCU.64 UR10, c[0x0][0x358] ;  /* 0x00006b00ff0a77ac */ /* 0x000e220008000a00 */
[----:B------:R-:W-:-:S03]  /*00d0*/  CS2R R18, SRZ ;  /* 0x0000000000127805 */ /* 0x000fc6000001ff00 */
[----:B------:R-:W-:-:S13]  /*00e0*/  ISETP.GE.AND P0, PT, R0, 0x1, PT ;  /* 0x000000010000780c */ /* 0x000fda0003f06270 */
[----:B------:R-:W-:Y:S05]  /*00f0*/  @!P0 BRA `(.L_x_9) ;  /* 0x0000001000988947 */ /* 0x000fea0003800000 */
[----:B------:R-:W1:Y:S01]  /*0100*/  LDCU UR5, c[0x0][0x3b4] ;  /* 0x00007680ff0577ac */ /* 0x000e620008000800 */
[----:B------:R-:W-:Y:S01]  /*0110*/  IMAD.U32 R0, RZ, RZ, UR9 ;  /* 0x00000009ff007e24 */ /* 0x000fe2000f8e00ff */
[----:B------:R-:W-:Y:S01]  /*0120*/  CS2R R18, SRZ ;  /* 0x0000000000127805 */ /* 0x000fe2000001ff00 */
[----:B------:R-:W-:-:S03]  /*0130*/  UIMAD UR6, UR8, UR9, URZ ;  /* 0x00000009080672a4 */ /* 0x000fc6000f8e02ff */
[----:B------:R-:W-:Y:S01]  /*0140*/  ISETP.GE.U32.AND P0, PT, R0, 0x8, PT ;  /* 0x000000080000780c */ /* 0x000fe20003f06070 */
[----:B------:R-:W-:Y:S01]  /*0150*/  UMOV UR4, URZ ;  /* 0x000000ff00047c82 */ /* 0x000fe20008000000 */
[----:B------:R-:W-:Y:S02]  /*0160*/  UIMAD UR7, UR6, UR12, URZ ;  /* 0x0000000c060772a4 */ /* 0x000fe4000f8e02ff */
[----:B------:R-:W-:Y:S01]  /*0170*/  IMAD R2, R4, UR6, RZ ;  /* 0x0000000604027c24 */ /* 0x000fe2000f8e02ff */
[----:B-1----:R-:W-:-:S04]  /*0180*/  ULOP3.LUT UR13, UR5, 0x7, URZ, 0xc0, !UPT ;  /* 0x00000007050d7892 */ /* 0x002fc8000f8ec0ff */
[----:B------:R-:W-:-:S04]  /*0190*/  UISETP.NE.AND UP1, UPT, UR13, URZ, UPT ;  /* 0x000000ff0d00728c */ /* 0x000fc8000bf25270 */
[----:B------:R-:W-:Y:S07]  /*01a0*/  @!P0 BRA `(.L_x_10) ;  /* 0x00000008006c8947 */ /* 0x000fee0003800000 */
[----:B------:R-:W-:Y:S01]  /*01b0*/  IMAD.U32 R0, RZ, RZ, UR12 ;  /* 0x0000000cff007e24 */ /* 0x000fe2000f8e00ff */
[----:B------:R-:W-:Y:S01]  /*01c0*/  ULOP3.LUT UR4, UR9, 0x7ffffff8, URZ, 0xc0, !UPT ;  /* 0x7ffffff809047892 */ /* 0x000fe2000f8ec0ff */
[----:B------:R-:W-:Y:S01]  /*01d0*/  IMAD.U32 R6, RZ, RZ, UR12 ;  /* 0x0000000cff067e24 */ /* 0x000fe2000f8e00ff */
[----:B------:R-:W-:Y:S01]  /*01e0*/  CS2R R18, SRZ ;  /* 0x0000000000127805 */ /* 0x000fe2000001ff00 */
[----:B------:R-:W-:Y:S01]  /*01f0*/  IMAD.U32 R8, RZ, RZ, UR12 ;  /* 0x0000000cff087e24 */ /* 0x000fe2000f8e00ff */
[----:B------:R-:W1:Y:S01]  /*0200*/  LDCU.128 UR16, c[0x0][0x380] ;  /* 0x00007000ff1077ac */ /* 0x000e620008000c00 */
[----:B------:R-:W-:Y:S02]  /*0210*/  IMAD.U32 R10, RZ, RZ, UR12 ;  /* 0x0000000cff0a7e24 */ /* 0x000fe4000f8e00ff */
[----:B------:R-:W-:Y:S01]  /*0220*/  IMAD.U32 R12, RZ, RZ, UR12 ;  /* 0x0000000cff0c7e24 */ /* 0x000fe2000f8e00ff */
[----:B------:R-:W-:Y:S01]  /*0230*/  UIADD3 UR6, UPT, UPT, -UR4, URZ, URZ ;  /* 0x000000ff04067290 */ /* 0x000fe2000fffe1ff */
[----:B------:R-:W-:-:S02]  /*0240*/  IMAD.U32 R14, RZ, RZ, UR12 ;  /* 0x0000000cff0e7e24 */ /* 0x000fc4000f8e00ff */
[C---:B------:R-:W-:Y:S02]  /*0250*/  VIADD R5, R27.reuse, UR12 ;  /* 0x0000000c1b057c36 */ /* 0x040fe40008000000 */
[----:B------:R-:W-:Y:S02]  /*0260*/  IMAD.IADD R29, R27, 0x1, R4 ;  /* 0x000000011b1d7824 */ /* 0x000fe400078e0204 */
[C-C-:B------:R-:W-:Y:S02]  /*0270*/  IMAD R7, R4.reuse, 0x2, R27.reuse ;  /* 0x0000000204077824 */ /* 0x140fe400078e021b */
[C-C-:B------:R-:W-:Y:S02]  /*0280*/  IMAD R9, R4.reuse, 0x3, R27.reuse ;  /* 0x0000000304097824 */ /* 0x140fe400078e021b */
[C-C-:B------:R-:W-:Y:S02]  /*0290*/  IMAD R11, R4.reuse, 0x4, R27.reuse ;  /* 0x00000004040b7824 */ /* 0x140fe400078e021b */
[----:B------:R-:W-:-:S02]  /*02a0*/  IMAD R13, R4, 0x5, R27 ;  /* 0x00000005040d7824 */ /* 0x000fc400078e021b */
[C-C-:B------:R-:W-:Y:S02]  /*02b0*/  IMAD R15, R4.reuse, 0x6, R27.reuse ;  /* 0x00000006040f7824 */ /* 0x140fe400078e021b */
[--C-:B------:R-:W-:Y:S02]  /*02c0*/  IMAD R25, R4, 0x7, R27.reuse ;  /* 0x0000000704197824 */ /* 0x100fe400078e021b */
[--C-:B------:R-:W-:Y:S02]  /*02d0*/  IMAD R0, R0, 0x2, R27.reuse ;  /* 0x0000000200007824 */ /* 0x100fe400078e021b */
[--C-:B------:R-:W-:Y:S02]  /*02e0*/  IMAD R6, R6, 0x3, R27.reuse ;  /* 0x0000000306067824 */ /* 0x100fe400078e021b */
[--C-:B------:R-:W-:Y:S02]  /*02f0*/  IMAD R8, R8, 0x4, R27.reuse ;  /* 0x0000000408087824 */ /* 0x100fe400078e021b */
[----:B------:R-:W-:-:S02]  /*0300*/  IMAD R10, R10, 0x5, R27 ;  /* 0x000000050a0a7824 */ /* 0x000fc400078e021b */
[--C-:B------:R-:W-:Y:S02]  /*0310*/  IMAD R12, R12, 0x6, R27.reuse ;  /* 0x000000060c0c7824 */ /* 0x100fe400078e021b */
[--C-:B------:R-:W-:Y:S02]  /*0320*/  IMAD R14, R14, 0x7, R27.reuse ;  /* 0x000000070e0e7824 */ /* 0x100fe400078e021b */
[----:B-1----:R-:W-:-:S07]  /*0330*/  IMAD.MOV.U32 R24, RZ, RZ, R27 ;  /* 0x000000ffff187224 */ /* 0x002fce00078e001b */
.L_x_11:
[----:B------:R-:W-:-:S04]  /*0340*/  IADD3 R17, P0, PT, R24, UR7, RZ ;  /* 0x0000000718117c10 */ /* 0x000fc8000ff1e0ff */
[----:B------:R-:W-:Y:S02]  /*0350*/  LEA.HI.X.SX32 R20, R24, RZ, 0x1, P0 ;  /* 0x000000ff18147211 */ /* 0x000fe400000f0eff */
[----:B------:R-:W-:-:S04]  /*0360*/  LEA R16, P0, R17, UR18, 0x2 ;  /* 0x0000001211107c11 */ /* 0x000fc8000f8010ff */
[----:B------:R-:W-:-:S05]  /*0370*/  LEA.HI.X R17, R17, UR19, R20, 0x2, P0 ;  /* 0x0000001311117c11 */ /* 0x000fca00080f1414 */
[----:B0-----:R0:W2:Y:S01]  /*0380*/  LDG.E R21, desc[UR10][R16.64] ;  /* 0x0000000a10157981 */ /* 0x0010a2000c1e1900 */
[----:B------:R-:W-:-:S04]  /*0390*/  IADD3 R20, P0, PT, R2, R27, RZ ;  /* 0x0000001b02147210 */ /* 0x000fc80007f1e0ff */
[----:B------:R-:W-:Y:S02]  /*03a0*/  LEA.HI.X.SX32 R23, R27, RZ, 0x1, P0 ;  /* 0x000000ff1b177211 */ /* 0x000fe400000f0eff */
[C---:B------:R-:W-:Y:S01]  /*03b0*/  LEA R22, P0, R20.reuse, UR16, 0x3 ;  /* 0x0000001014167c11 */ /* 0x040fe2000f8018ff */
[----:B0-----:R-:W2:Y:S03]  /*03c0*/  LDC.64 R16, c[0x0][0x390] ;  /* 0x0000e400ff107b82 */ /* 0x001ea60000000a00 */
[----:B------:R-:W-:-:S06]  /*03d0*/  LEA.HI.X R23, R20, UR17, R23, 0x3, P0 ;  /* 0x0000001114177c11 */ /* 0x000fcc00080f1c17 */
[----:B------:R-:W3:Y:S01]  /*03e0*/  LDG.E.64 R22, desc[UR10][R22.64] ;  /* 0x0000000a16167981 */ /* 0x000ee2000c1e1b00 */
[----:B--2---:R-:W-:-:S06]  /*03f0*/  IMAD.WIDE R20, R21, 0x8, R16 ;  /* 0x0000000815147825 */ /* 0x004fcc00078e0210 */
[----:B------:R-:W3:Y:S02]  /*0400*/  LDG.E.64 R20, desc[UR10][R20.64] ;  /* 0x0000000a14147981 */ /* 0x000ee4000c1e1b00 */
[----:B---3--:R-:W-:Y:S01]  /*0410*/  DFMA R20, R22, R20, R18 ;  /* 0x000000141614722b */ /* 0x008fe20000000012 */
[----:B------:R-:W-:-:S04]  /*0420*/  IADD3 R19, P0, PT, R5, UR7, RZ ;  /* 0x0000000705137c10 */ /* 0x000fc8000ff1e0ff */
[----:B------:R-:W-:Y:S02]  /*0430*/  LEA.HI.X.SX32 R26, R5, RZ, 0x1, P0 ;  /* 0x000000ff051a7211 */ /* 0x000fe400000f0eff */
[----:B------:R-:W-:-:S04]  /*0440*/  LEA R18, P0, R19, UR18, 0x2 ;  /* 0x0000001213127c11 */ /* 0x000fc8000f8010ff */
[----:B------:R-:W-:-:S05]  /*0450*/  LEA.HI.X R19, R19, UR19, R26, 0x2, P0 ;  /* 0x0000001313137c11 */ /* 0x000fca00080f141a */
[----:B------:R0:W2:Y:S01]  /*0460*/  LDG.E R26, desc[UR10][R18.64] ;  /* 0x0000000a121a7981 */ /* 0x0000a2000c1e1900 */
[----:B------:R-:W-:-:S04]  /*0470*/  IADD3 R28, P0, PT, R2, R29, RZ ;  /* 0x0000001d021c7210 */ /* 0x000fc80007f1e0ff */
[----:B0-----:R-:W-:Y:S02]  /*0480*/  LEA.HI.X.SX32 R19, R29, RZ, 0x1, P0 ;  /* 0x000000ff1d137211 */ /* 0x001fe400000f0eff */
[----:B------:R-:W-:-:S04]  /*0490*/  LEA R18, P0, R28, UR16, 0x3 ;  /* 0x000000101c127c11 */ /* 0x000fc8000f8018ff */
        /* <DEDUP_REMOVED lines=11> */
[----:B------:R-:W-:Y:S02]  /*0550*/  LEA.HI.X.SX32 R19, R7, RZ, 0x1, P0 ;  /* 0x000000ff07137211 */ /* 0x000fe400000f0eff */
[----:B0-----:R-:W-:-:S04]  /*0560*/  LEA R20, P0, R28, UR16, 0x3 ;  /* 0x000000101c147c11 */ /* 0x001fc8000f8018ff */
        /* <DEDUP_REMOVED lines=60> */
[----:B------:R-:W-:-:S06]  /*0930*/  LEA.HI.X R19, R19, UR19, R26, 0x2, P0 ;  /* 0x0000001313137c11 */ /* 0x000fcc00080f141a */
[----:B------:R-:W2:Y:S01]  /*0940*/  LDG.E R19, desc[UR10][R18.64] ;  /* 0x0000000a12137981 */ /* 0x000ea2000c1e1900 */
[----:B------:R-:W-:Y:S01]  /*0950*/  IADD3 R26, P0, PT, R2, R25, RZ ;  /* 0x00000019021a7210 */ /* 0x000fe20007f1e0ff */
[----:B--2---:R-:W-:-:S03]  /*0960*/  IMAD.WIDE R22, R19, 0x8, R16 ;  /* 0x0000000813167825 */ /* 0x004fc600078e0210 */
[----:B------:R-:W-:Y:S02]  /*0970*/  LEA.HI.X.SX32 R17, R25, RZ, 0x1, P0 ;  /* 0x000000ff19117211 */ /* 0x000fe400000f0eff */
[C---:B------:R-:W-:Y:S01]  /*0980*/  LEA R16, P0, R26.reuse, UR16, 0x3 ;  /* 0x000000101a107c11 */ /* 0x040fe2000f8018ff */
[----:B------:R-:W2:Y:S03]  /*0990*/  LDG.E.64 R22, desc[UR10][R22.64] ;  /* 0x0000000a16167981 */ /* 0x000ea6000c1e1b00 */
[----:B------:R-:W-:-:S06]  /*09a0*/  LEA.HI.X R17, R26, UR17, R17, 0x3, P0 ;  /* 0x000000111a117c11 */ /* 0x000fcc00080f1c11 */
[----:B------:R-:W2:Y:S01]  /*09b0*/  LDG.E.64 R16, desc[UR10][R16.64] ;  /* 0x0000000a10107981 */ /* 0x000ea2000c1e1b00 */
[----:B------:R-:W-:-:S04]  /*09c0*/  UIADD3 UR6, UPT, UPT, UR6, 0x8, URZ ;  /* 0x0000000806067890 */ /* 0x000fc8000fffe0ff */
[----:B------:R-:W-:Y:S01]  /*09d0*/  UISETP.NE.AND UP0, UPT, UR6, URZ, UPT ;  /* 0x000000ff0600728c */ /* 0x000fe2000bf05270 */
[----:B------:R-:W-:Y:S02]  /*09e0*/  IMAD.U32 R26, RZ, RZ, UR12 ;  /* 0x0000000cff1a7e24 */ /* 0x000fe4000f8e00ff */
[----:B------:R-:W-:Y:S02]  /*09f0*/  IMAD.U32 R28, RZ, RZ, UR12 ;  /* 0x0000000cff1c7e24 */ /* 0x000fe4000f8e00ff */
[----:B------:R-:W-:Y:S02]  /*0a00*/  IMAD R8, R26, 0x8, R8 ;  /* 0x000000081a087824 */ /* 0x000fe400078e0208 */
[----:B------:R-:W-:Y:S02]  /*0a10*/  IMAD R10, R28, 0x8, R10 ;  /* 0x000000081c0a7824 */ /* 0x000fe400078e020a */
[C---:B------:R-:W-:Y:S02]  /*0a20*/  IMAD R29, R4.reuse, 0x8, R29 ;  /* 0x00000008041d7824 */ /* 0x040fe400078e021d */
[----:B------:R-:W-:-:S02]  /*0a30*/  IMAD R7, R4, 0x8, R7 ;  /* 0x0000000804077824 */ /* 0x000fc400078e0207 */
[C---:B------:R-:W-:Y:S02]  /*0a40*/  IMAD R9, R4.reuse, 0x8, R9 ;  /* 0x0000000804097824 */ /* 0x040fe400078e0209 */
[C---:B------:R-:W-:Y:S02]  /*0a50*/  IMAD R11, R4.reuse, 0x8, R11 ;  /* 0x00000008040b7824 */ /* 0x040fe400078e020b */
[C---:B------:R-:W-:Y:S02]  /*0a60*/  IMAD R13, R4.reuse, 0x8, R13 ;  /* 0x00000008040d7824 */ /* 0x040fe400078e020d */
[C---:B------:R-:W-:Y:S02]  /*0a70*/  IMAD R15, R4.reuse, 0x8, R15 ;  /* 0x00000008040f7824 */ /* 0x040fe400078e020f */
[C---:B------:R-:W-:Y:S02]  /*0a80*/  IMAD R25, R4.reuse, 0x8, R25 ;  /* 0x0000000804197824 */ /* 0x040fe400078e0219 */
[----:B------:R-:W-:Y:S01]  /*0a90*/  IMAD R27, R4, 0x8, R27 ;  /* 0x00000008041b7824 */ /* 0x000fe200078e021b */
[----:B--2---:R-:W-:Y:S01]  /*0aa0*/  DFMA R18, R16, R22, R20 ;  /* 0x000000161012722b */ /* 0x004fe20000000014 */
[----:B------:R-:W-:-:S02]  /*0ab0*/  IMAD.U32 R20, RZ, RZ, UR12 ;  /* 0x0000000cff147e24 */ /* 0x000fc4000f8e00ff */
[----:B------:R-:W-:Y:S02]  /*0ac0*/  IMAD.U32 R21, RZ, RZ, UR12 ;  /* 0x0000000cff157e24 */ /* 0x000fe4000f8e00ff */
[----:B------:R-:W-:Y:S02]  /*0ad0*/  IMAD.U32 R17, RZ, RZ, UR12 ;  /* 0x0000000cff117e24 */ /* 0x000fe4000f8e00ff */
[----:B------:R-:W-:Y:S02]  /*0ae0*/  IMAD.U32 R23, RZ, RZ, UR12 ;  /* 0x0000000cff177e24 */ /* 0x000fe4000f8e00ff */
[C---:B------:R-:W-:Y:S02]  /*0af0*/  IMAD R5, R20.reuse, 0x8, R5 ;  /* 0x0000000814057824 */ /* 0x040fe400078e0205 */
[----:B------:R-:W-:Y:S02]  /*0b00*/  IMAD R0, R21, 0x8, R0 ;  /* 0x0000000815007824 */ /* 0x000fe400078e0200 */
[----:B------:R-:W-:-:S02]  /*0b10*/  IMAD R6, R20, 0x8, R6 ;  /* 0x0000000814067824 */ /* 0x000fc400078e0206 */
[----:B------:R-:W-:Y:S02]  /*0b20*/  IMAD R12, R17, 0x8, R12 ;  /* 0x00000008110c7824 */ /* 0x000fe400078e020c */
[----:B------:R-:W-:Y:S02]  /*0b30*/  IMAD R14, R21, 0x8, R14 ;  /* 0x00000008150e7824 */ /* 0x000fe400078e020e */
[----:B------:R-:W-:Y:S01]  /*0b40*/  IMAD R24, R23, 0x8, R24 ;  /* 0x0000000817187824 */ /* 0x000fe200078e0218 */
[----:B------:R-:W-:Y:S06]  /*0b50*/  BRA.U UP0, `(.L_x_11) ;  /* 0xfffffff500f87547 */ /* 0x000fec000b83ffff */
.L_x_10:
[----:B------:R-:W-:Y:S05]  /*0b60*/  BRA.U !UP1, `(.L_x_9) ;  /* 0x0000000509fc7547 */ /* 0x000fea000b800000 */
[----:B------:R-:W1:Y:S01]  /*0b70*/  S2R R5, SR_TID.X ;  /* 0x0000000000057919 */ /* 0x000e620000002100 */
[----:B------:R-:W-:Y:S02]  /*0b80*/  UISETP.GE.U32.AND UP0, UPT, UR13, 0x4, UPT ;  /* 0x000000040d00788c */ /* 0x000fe4000bf06070 */
[----:B------:R-:W-:-:S04]  /*0b90*/  ULOP3.LUT UR6, UR5, 0x3, URZ, 0xc0, !UPT ;  /* 0x0000000305067892 */ /* 0x000fc8000f8ec0ff */
[----:B------:R-:W-:-:S03]  /*0ba0*/  UISETP.NE.AND UP1, UPT, UR6, URZ, UPT ;  /* 0x000000ff0600728c */ /* 0x000fc6000bf25270 */
[----:B------:R-:W-:Y:S08]  /*0bb0*/  BRA.U !UP0, `(.L_x_12) ;  /* 0x0000000508007547 */ /* 0x000ff0000b800000 */
[----:B------:R-:W2:Y:S01]  /*0bc0*/  LDCU.128 UR16, c[0x0][0x380] ;  /* 0x00007000ff1077ac */ /* 0x000ea20008000c00 */
[----:B------:R-:W-:-:S04]  /*0bd0*/  IMAD.U32 R0, RZ, RZ, UR4 ;  /* 0x00000004ff007e24 */ /* 0x000fc8000f8e00ff */
[----:B-1----:R-:W-:-:S04]  /*0be0*/  IMAD R0, R0, UR12, R5 ;  /* 0x0000000c00007c24 */ /* 0x002fc8000f8e0205 */
[C---:B------:R-:W-:Y:S01]  /*0bf0*/  VIADD R8, R0.reuse, UR12 ;  /* 0x0000000c00087c36 */ /* 0x040fe20008000000 */
[----:B------:R-:W-:-:S04]  /*0c00*/  IADD3 R7, P0, PT, R0, UR7, RZ ;  /* 0x0000000700077c10 */ /* 0x000fc8000ff1e0ff */
[----:B------:R-:W-:Y:S02]  /*0c10*/  LEA.HI.X.SX32 R0, R0, RZ, 0x1, P0 ;  /* 0x000000ff00007211 */ /* 0x000fe400000f0eff */
[C---:B------:R-:W-:Y:S02]  /*0c20*/  IADD3 R9, P1, PT, R8.reuse, UR7, RZ ;  /* 0x0000000708097c10 */ /* 0x040fe4000ff3e0ff */
[C---:B--2---:R-:W-:Y:S02]  /*0c30*/  LEA R6, P0, R7.reuse, UR18, 0x2 ;  /* 0x0000001207067c11 */ /* 0x044fe4000f8010ff */
[C---:B------:R-:W-:Y:S02]  /*0c40*/  LEA.HI.X.SX32 R10, R8.reuse, RZ, 0x1, P1 ;  /* 0x000000ff080a7211 */ /* 0x040fe400008f0eff */
[----:B------:R-:W-:Y:S01]  /*0c50*/  LEA.HI.X R7, R7, UR19, R0, 0x2, P0 ;  /* 0x0000001307077c11 */ /* 0x000fe200080f1400 */
[----:B------:R-:W-:Y:S01]  /*0c60*/  VIADD R0, R8, UR12 ;  /* 0x0000000c08007c36 */ /* 0x000fe20008000000 */
[----:B------:R-:W-:-:S03]  /*0c70*/  LEA R8, P0, R9, UR18, 0x2 ;  /* 0x0000001209087c11 */ /* 0x000fc6000f8010ff */
[----:B0-----:R0:W2:Y:S01]  /*0c80*/  LDG.E R11, desc[UR10][R6.64] ;  /* 0x0000000a060b7981 */ /* 0x0010a2000c1e1900 */
[C---:B------:R-:W-:Y:S02]  /*0c90*/  IADD3 R13, P1, PT, R0.reuse, UR7, RZ ;  /* 0x00000007000d7c10 */ /* 0x040fe4000ff3e0ff */
[----:B------:R-:W-:Y:S01]  /*0ca0*/  LEA.HI.X R9, R9, UR19, R10, 0x2, P0 ;  /* 0x0000001309097c11 */ /* 0x000fe200080f140a */
[C---:B------:R-:W-:Y:S01]  /*0cb0*/  VIADD R10, R0.reuse, UR12 ;  /* 0x0000000c000a7c36 */ /* 0x040fe20008000000 */
[----:B------:R-:W-:Y:S02]  /*0cc0*/  LEA.HI.X.SX32 R14, R0, RZ, 0x1, P1 ;  /* 0x000000ff000e7211 */ /* 0x000fe400008f0eff */
[C---:B------:R-:W-:Y:S01]  /*0cd0*/  LEA R12, P1, R13.reuse, UR18, 0x2 ;  /* 0x000000120d0c7c11 */ /* 0x040fe2000f8210ff */
[----:B------:R1:W3:Y:S01]  /*0ce0*/  LDG.E R15, desc[UR10][R8.64] ;  /* 0x0000000a080f7981 */ /* 0x0002e2000c1e1900 */
[----:B------:R-:W-:Y:S01]  /*0cf0*/  IADD3 R0, P0, PT, R10, UR7, RZ ;  /* 0x000000070a007c10 */ /* 0x000fe2000ff1e0ff */
[----:B0-----:R-:W2:Y:S01]  /*0d00*/  LDC.64 R6, c[0x0][0x390] ;  /* 0x0000e400ff067b82 */ /* 0x001ea20000000a00 */
[----:B------:R-:W-:-:S02]  /*0d10*/  LEA.HI.X R13, R13, UR19, R14, 0x2, P1 ;  /* 0x000000130d0d7c11 */ /* 0x000fc400088f140e */
[----:B------:R-:W-:Y:S02]  /*0d20*/  LEA R16, P1, R0, UR18, 0x2 ;  /* 0x0000001200107c11 */ /* 0x000fe4000f8210ff */
[----:B------:R-:W-:Y:S01]  /*0d30*/  LEA.HI.X.SX32 R17, R10, RZ, 0x1, P0 ;  /* 0x000000ff0a117211 */ /* 0x000fe200000f0eff */
[----:B------:R0:W4:Y:S03]  /*0d40*/  LDG.E R21, desc[UR10][R12.64] ;  /* 0x0000000a0c157981 */ /* 0x000126000c1e1900 */
[----:B------:R-:W-:-:S05]  /*0d50*/  LEA.HI.X R17, R0, UR19, R17, 0x2, P1 ;  /* 0x0000001300117c11 */ /* 0x000fca00088f1411 */
[----:B------:R5:W4:Y:S01]  /*0d60*/  LDG.E R25, desc[UR10][R16.64] ;  /* 0x0000000a10197981 */ /* 0x000b22000c1e1900 */
[----:B------:R-:W-:-:S04]  /*0d70*/  IMAD R23, R4, UR4, R5 ;  /* 0x0000000404177c24 */ /* 0x000fc8000f8e0205 */
[----:B------:R-:W-:Y:S01]  /*0d80*/  IMAD.IADD R27, R23, 0x1, R4 ;  /* 0x00000001171b7824 */ /* 0x000fe200078e0204 */
[----:B------:R-:W-:-:S04]  /*0d90*/  IADD3 R10, P0, PT, R2, R23, RZ ;  /* 0x00000017020a7210 */ /* 0x000fc80007f1e0ff */
[----:B------:R-:W-:Y:S02]  /*0da0*/  LEA.HI.X.SX32 R23, R23, RZ, 0x1, P0 ;  /* 0x000000ff17177211 */ /* 0x000fe400000f0eff */
[----:B-1----:R-:W-:Y:S02]  /*0db0*/  LEA R8, P0, R10, UR16, 0x3 ;  /* 0x000000100a087c11 */ /* 0x002fe4000f8018ff */
[----:B------:R-:W-:Y:S02]  /*0dc0*/  IADD3 R0, P1, PT, R2, R27, RZ ;  /* 0x0000001b02007210 */ /* 0x000fe40007f3e0ff */
[----:B------:R-:W-:Y:S02]  /*0dd0*/  LEA.HI.X R9, R10, UR17, R23, 0x3, P0 ;  /* 0x000000110a097c11 */ /* 0x000fe400080f1c17 */
[C---:B0-----:R-:W-:Y:S01]  /*0de0*/  LEA.HI.X.SX32 R13, R27.reuse, RZ, 0x1, P1 ;  /* 0x000000ff1b0d7211 */ /* 0x041fe200008f0eff */
[----:B------:R-:W-:Y:S01]  /*0df0*/  IMAD.IADD R27, R27, 0x1, R4 ;  /* 0x000000011b1b7824 */ /* 0x000fe200078e0204 */
[----:B------:R-:W-:-:S02]  /*0e00*/  LEA R12, P0, R0, UR16, 0x3 ;  /* 0x00000010000c7c11 */ /* 0x000fc4000f8018ff */
[----:B------:R-:W4:Y:S02]  /*0e10*/  LDG.E.64 R8, desc[UR10][R8.64] ;  /* 0x0000000a08087981 */ /* 0x000f24000c1e1b00 */
[----:B------:R-:W-:Y:S02]  /*0e20*/  LEA.HI.X R13, R0, UR17, R13, 0x3, P0 ;  /* 0x00000011000d7c11 */ /* 0x000fe400080f1c0d */
[----:B-----5:R-:W-:Y:S01]  /*0e30*/  IADD3 R16, P0, PT, R2, R27, RZ ;  /* 0x0000001b02107210 */ /* 0x020fe20007f1e0ff */
[----:B------:R-:W-:-:S03]  /*0e40*/  IMAD.IADD R17, R27, 0x1, R4 ;  /* 0x000000011b117824 */ /* 0x000fc600078e0204 */
[----:B------:R-:W-:Y:S01]  /*0e50*/  LEA.HI.X.SX32 R27, R27, RZ, 0x1, P0 ;  /* 0x000000ff1b1b7211 */ /* 0x000fe200000f0eff */
[----:B------:R-:W5:Y:S01]  /*0e60*/  LDG.E.64 R12, desc[UR10][R12.64] ;  /* 0x0000000a0c0c7981 */ /* 0x000f62000c1e1b00 */
[----:B------:R-:W-:Y:S02]  /*0e70*/  LEA R22, P1, R16, UR16, 0x3 ;  /* 0x0000001010167c11 */ /* 0x000fe4000f8218ff */
[----:B------:R-:W-:Y:S02]  /*0e80*/  IADD3 R0, P0, PT, R2, R17, RZ ;  /* 0x0000001102007210 */ /* 0x000fe40007f1e0ff */
[----:B------:R-:W-:Y:S02]  /*0e90*/  LEA.HI.X R23, R16, UR17, R27, 0x3, P1 ;  /* 0x0000001110177c11 */ /* 0x000fe400088f1c1b */
[----:B------:R-:W-:Y:S02]  /*0ea0*/  LEA R16, P1, R0, UR16, 0x3 ;  /* 0x0000001000107c11 */ /* 0x000fe4000f8218ff */
[----:B------:R-:W-:-:S02]  /*0eb0*/  LEA.HI.X.SX32 R17, R17, RZ, 0x1, P0 ;  /* 0x000000ff11117211 */ /* 0x000fc400000f0eff */
[----:B------:R-:W5:Y:S02]  /*0ec0*/  LDG.E.64 R22, desc[UR10][R22.64] ;  /* 0x0000000a16167981 */ /* 0x000f64000c1e1b00 */
[----:B------:R-:W-:-:S06]  /*0ed0*/  LEA.HI.X R17, R0, UR17, R17, 0x3, P1 ;  /* 0x0000001100117c11 */ /* 0x000fcc00088f1c11 */
[----:B------:R-:W5:Y:S01]  /*0ee0*/  LDG.E.64 R16, desc[UR10][R16.64] ;  /* 0x0000000a10107981 */ /* 0x000f62000c1e1b00 */
[----:B--2---:R-:W-:-:S06]  /*0ef0*/  IMAD.WIDE R10, R11, 0x8, R6 ;  /* 0x000000080b0a7825 */ /* 0x004fcc00078e0206 */
[----:B------:R-:W2:Y:S01]  /*0f00*/  LDG.E.64 R10, desc[UR10][R10.64] ;  /* 0x0000000a0a0a7981 */ /* 0x000ea2000c1e1b00 */
[----:B---3--:R-:W-:-:S06]  /*0f10*/  IMAD.WIDE R14, R15, 0x8, R6 ;  /* 0x000000080f0e7825 */ /* 0x008fcc00078e0206 */
[----:B------:R-:W5:Y:S01]  /*0f20*/  LDG.E.64 R14, desc[UR10][R14.64] ;  /* 0x0000000a0e0e7981 */ /* 0x000f62000c1e1b00 */
[----:B----4-:R-:W-:-:S06]  /*0f30*/  IMAD.WIDE R20, R21, 0x8, R6 ;  /* 0x0000000815147825 */ /* 0x010fcc00078e0206 */
[----:B------:R-:W3:Y:S01]  /*0f40*/  LDG.E.64 R20, desc[UR10][R20.64] ;  /* 0x0000000a14147981 */ /* 0x000ee2000c1e1b00 */
[----:B------:R-:W-:-:S06]  /*0f50*/  IMAD.WIDE R6, R25, 0x8, R6 ;  /* 0x0000000819067825 */ /* 0x000fcc00078e0206 */
[----:B------:R-:W4:Y:S01]  /*0f60*/  LDG.E.64 R6, desc[UR10][R6.64] ;  /* 0x0000000a06067981 */ /* 0x000f22000c1e1b00 */
[----:B------:R-:W-:Y:S01]  /*0f70*/  UIADD3 UR4, UPT, UPT, UR4, 0x4, URZ ;  /* 0x0000000404047890 */ /* 0x000fe2000fffe0ff */
[----:B--2---:R-:W-:-:S08]  /*0f80*/  DFMA R8, R8, R10, R18 ;  /* 0x0000000a0808722b */ /* 0x004fd00000000012 */
[----:B-----5:R-:W-:-:S08]  /*0f90*/  DFMA R8, R12, R14, R8 ;  /* 0x0000000e0c08722b */ /* 0x020fd00000000008 */
[----:B---3--:R-:W-:-:S08]  /*0fa0*/  DFMA R8, R22, R20, R8 ;  /* 0x000000141608722b */ /* 0x008fd00000000008 */
[----:B----4-:R-:W-:-:S11]  /*0fb0*/  DFMA R18, R16, R6, R8 ;  /* 0x000000061012722b */ /* 0x010fd60000000008 */
.L_x_12:
[----:B------:R-:W-:Y:S05]  /*0fc0*/  BRA.U !UP1, `(.L_x_9) ;  /* 0x0000000109e47547 */ /* 0x000fea000b800000 */
[----:B------:R-:W-:Y:S02]  /*0fd0*/  UISETP.NE.AND UP0, UPT, UR6, 0x1, UPT ;  /* 0x000000010600788c */ /* 0x000fe4000bf05270 */
[----:B------:R-:W-:-:S04]  /*0fe0*/  ULOP3.LUT UR5, UR5, 0x1, URZ, 0xc0, !UPT ;  /* 0x0000000105057892 */ /* 0x000fc8000f8ec0ff */
[----:B------:R-:W-:-:S03]  /*0ff0*/  UISETP.NE.U32.AND UP1, UPT, UR5, 0x1, UPT ;  /* 0x000000010500788c */ /* 0x000fc6000bf25070 */
[----:B------:R-:W-:Y:S08]  /*1000*/  BRA.U !UP0, `(.L_x_13) ;  /* 0x0000000108887547 */ /* 0x000ff0000b800000 */
[----:B------:R-:W2:Y:S01]  /*1010*/  LDCU.128 UR16, c[0x0][0x380] ;  /* 0x00007000ff1077ac */ /* 0x000ea20008000c00 */
[----:B------:R-:W-:-:S04]  /*1020*/  IMAD.U32 R0, RZ, RZ, UR4 ;  /* 0x00000004ff007e24 */ /* 0x000fc8000f8e00ff */
[----:B-1----:R-:W-:-:S04]  /*1030*/  IMAD R0, R0, UR12, R5 ;  /* 0x0000000c00007c24 */ /* 0x002fc8000f8e0205 */
[C---:B------:R-:W-:Y:S01]  /*1040*/  VIADD R10, R0.reuse, UR12 ;  /* 0x0000000c000a7c36 */ /* 0x040fe20008000000 */
[----:B------:R-:W-:-:S04]  /*1050*/  IADD3 R6, P0, PT, R0, UR7, RZ ;  /* 0x0000000700067c10 */ /* 0x000fc8000ff1e0ff */
[----:B------:R-:W-:Y:S02]  /*1060*/  LEA.HI.X.SX32 R7, R0, RZ, 0x1, P0 ;  /* 0x000000ff00077211 */ /* 0x000fe400000f0eff */
[----:B------:R-:W-:Y:S02]  /*1070*/  IADD3 R0, P0, PT, R10, UR7, RZ ;  /* 0x000000070a007c10 */ /* 0x000fe4000ff1e0ff */
[----:B--2---:R-:W-:-:S04]  /*1080*/  LEA R8, P1, R6, UR18, 0x2 ;  /* 0x0000001206087c11 */ /* 0x004fc8000f8210ff */
[----:B------:R-:W-:Y:S02]  /*1090*/  LEA.HI.X R9, R6, UR19, R7, 0x2, P1 ;  /* 0x0000001306097c11 */ /* 0x000fe400088f1407 */
[----:B------:R-:W-:Y:S02]  /*10a0*/  LEA R14, P1, R0, UR18, 0x2 ;  /* 0x00000012000e7c11 */ /* 0x000fe4000f8210ff */
[----:B------:R-:W-:Y:S02]  /*10b0*/  LEA.HI.X.SX32 R7, R10, RZ, 0x1, P0 ;  /* 0x000000ff0a077211 */ /* 0x000fe400000f0eff */
[----:B0-----:R0:W2:Y:S02]  /*10c0*/  LDG.E R9, desc[UR10][R8.64] ;  /* 0x0000000a08097981 */ /* 0x0010a4000c1e1900 */
[----:B------:R-:W-:Y:S02]  /*10d0*/  LEA.HI.X R15, R0, UR19, R7, 0x2, P1 ;  /* 0x00000013000f7c11 */ /* 0x000fe400088f1407 */
[----:B------:R-:W2:Y:S04]  /*10e0*/  LDC.64 R6, c[0x0][0x390] ;  /* 0x0000e400ff067b82 */ /* 0x000ea80000000a00 */
[----:B------:R-:W3:Y:S01]  /*10f0*/  LDG.E R15, desc[UR10][R14.64] ;  /* 0x0000000a0e0f7981 */ /* 0x000ee2000c1e1900 */
[----:B------:R-:W-:-:S04]  /*1100*/  IMAD R11, R4, UR4, R5 ;  /* 0x00000004040b7c24 */ /* 0x000fc8000f8e0205 */
[----:B------:R-:W-:Y:S01]  /*1110*/  IMAD.IADD R17, R11, 0x1, R4 ;  /* 0x000000010b117824 */ /* 0x000fe200078e0204 */
[----:B------:R-:W-:-:S04]  /*1120*/  IADD3 R0, P0, PT, R2, R11, RZ ;  /* 0x0000000b02007210 */ /* 0x000fc80007f1e0ff */
[----:B------:R-:W-:Y:S02]  /*1130*/  LEA.HI.X.SX32 R11, R11, RZ, 0x1, P0 ;  /* 0x000000ff0b0b7211 */ /* 0x000fe400000f0eff */
[----:B------:R-:W-:Y:S02]  /*1140*/  LEA R10, P1, R0, UR16, 0x3 ;  /* 0x00000010000a7c11 */ /* 0x000fe4000f8218ff */
[----:B------:R-:W-:Y:S02]  /*1150*/  IADD3 R16, P0, PT, R2, R17, RZ ;  /* 0x0000001102107210 */ /* 0x000fe40007f1e0ff */
[----:B------:R-:W-:Y:S02]  /*1160*/  LEA.HI.X R11, R0, UR17, R11, 0x3, P1 ;  /* 0x00000011000b7c11 */ /* 0x000fe400088f1c0b */
[----:B0-----:R-:W-:Y:S02]  /*1170*/  LEA R8, P1, R16, UR16, 0x3 ;  /* 0x0000001010087c11 */ /* 0x001fe4000f8218ff */
[----:B------:R-:W-:-:S02]  /*1180*/  LEA.HI.X.SX32 R17, R17, RZ, 0x1, P0 ;  /* 0x000000ff11117211 */ /* 0x000fc400000f0eff */
[----:B------:R-:W4:Y:S01]  /*1190*/  LDG.E.64 R10, desc[UR10][R10.64] ;  /* 0x0000000a0a0a7981 */ /* 0x000f22000c1e1b00 */
[----:B--2---:R-:W-:Y:S01]  /*11a0*/  IMAD.WIDE R12, R9, 0x8, R6 ;  /* 0x00000008090c7825 */ /* 0x004fe200078e0206 */
[----:B------:R-:W-:-:S05]  /*11b0*/  LEA.HI.X R9, R16, UR17, R17, 0x3, P1 ;  /* 0x0000001110097c11 */ /* 0x000fca00088f1c11 */
[----:B------:R-:W4:Y:S01]  /*11c0*/  LDG.E.64 R12, desc[UR10][R12.64] ;  /* 0x0000000a0c0c7981 */ /* 0x000f22000c1e1b00 */
[----:B---3--:R-:W-:-:S03]  /*11d0*/  IMAD.WIDE R6, R15, 0x8, R6 ;  /* 0x000000080f067825 */ /* 0x008fc600078e0206 */
[----:B------:R-:W2:Y:S04]  /*11e0*/  LDG.E.64 R8, desc[UR10][R8.64] ;  /* 0x0000000a08087981 */ /* 0x000ea8000c1e1b00 */
[----:B------:R-:W2:Y:S01]  /*11f0*/  LDG.E.64 R6, desc[UR10][R6.64] ;  /* 0x0000000a06067981 */ /* 0x000ea2000c1e1b00 */
[----:B------:R-:W-:Y:S01]  /*1200*/  UIADD3 UR4, UPT, UPT, UR4, 0x2, URZ ;  /* 0x0000000204047890 */ /* 0x000fe2000fffe0ff */
[----:B----4-:R-:W-:-:S08]  /*1210*/  DFMA R18, R10, R12, R18 ;  /* 0x0000000c0a12722b */ /* 0x010fd00000000012 */
[----:B--2---:R-:W-:-:S11]  /*1220*/  DFMA R18, R8, R6, R18 ;  /* 0x000000060812722b */ /* 0x004fd60000000012 */
.L_x_13:
[----:B------:R-:W-:Y:S05]  /*1230*/  BRA.U UP1, `(.L_x_9) ;  /* 0x0000000101487547 */ /* 0x000fea000b800000 */
[----:B------:R-:W2:Y:S01]  /*1240*/  LDCU.128 UR16, c[0x0][0x380] ;  /* 0x00007000ff1077ac */ /* 0x000ea20008000c00 */
[----:B------:R-:W-:-:S04]  /*1250*/  IMAD.U32 R0, RZ, RZ, UR4 ;  /* 0x00000004ff007e24 */ /* 0x000fc8000f8e00ff */
[----:B-1----:R-:W-:-:S05]  /*1260*/  IMAD R0, R0, UR12, R5 ;  /* 0x0000000c00007c24 */ /* 0x002fca000f8e0205 */
[----:B------:R-:W-:-:S04]  /*1270*/  IADD3 R6, P0, PT, R0, UR7, RZ ;  /* 0x0000000700067c10 */ /* 0x000fc8000ff1e0ff */
[----:B------:R-:W-:Y:S02]  /*1280*/  LEA.HI.X.SX32 R7, R0, RZ, 0x1, P0 ;  /* 0x000000ff00077211 */ /* 0x000fe400000f0eff */
[----:B--2---:R-:W-:-:S04]  /*1290*/  LEA R8, P1, R6, UR18, 0x2 ;  /* 0x0000001206087c11 */ /* 0x004fc8000f8210ff */
[----:B------:R-:W-:Y:S02]  /*12a0*/  LEA.HI.X R9, R6, UR19, R7, 0x2, P1 ;  /* 0x0000001306097c11 */ /* 0x000fe400088f1407 */
[----:B------:R-:W1:Y:S04]  /*12b0*/  LDC.64 R6, c[0x0][0x390] ;  /* 0x0000e400ff067b82 */ /* 0x000e680000000a00 */
[----:B0-----:R-:W1:Y:S01]  /*12c0*/  LDG.E R9, desc[UR10][R8.64] ;  /* 0x0000000a08097981 */ /* 0x001e62000c1e1900 */
[----:B------:R-:W-:-:S05]  /*12d0*/  IMAD R5, R4, UR4, R5 ;  /* 0x0000000404057c24 */ /* 0x000fca000f8e0205 */
[----:B------:R-:W-:-:S04]  /*12e0*/  IADD3 R2, P0, PT, R2, R5, RZ ;  /* 0x0000000502027210 */ /* 0x000fc80007f1e0ff */
[----:B------:R-:W-:Y:S02]  /*12f0*/  LEA R4, P1, R2, UR16, 0x3 ;  /* 0x0000001002047c11 */ /* 0x000fe4000f8218ff */
[----:B------:R-:W-:-:S04]  /*1300*/  LEA.HI.X.SX32 R5, R5, RZ, 0x1, P0 ;  /* 0x000000ff05057211 */ /* 0x000fc800000f0eff */
[----:B------:R-:W-:-:S06]  /*1310*/  LEA.HI.X R5, R2, UR17, R5, 0x3, P1 ;  /* 0x0000001102057c11 */ /* 0x000fcc00088f1c05 */
[----:B------:R-:W2:Y:S01]  /*1320*/  LDG.E.64 R4, desc[UR10][R4.64] ;  /* 0x0000000a04047981 */ /* 0x000ea2000c1e1b00 */
[----:B-1----:R-:W-:-:S06]  /*1330*/  IMAD.WIDE R6, R9, 0x8, R6 ;  /* 0x0000000809067825 */ /* 0x002fcc00078e0206 */
[----:B------:R-:W2:Y:S02]  /*1340*/  LDG.E.64 R6, desc[UR10][R6.64] ;  /* 0x0000000a06067981 */ /* 0x000ea4000c1e1b00 */
[----:B--2---:R-:W-:-:S11]  /*1350*/  DFMA R18, R4, R6, R18 ;  /* 0x000000060412722b */ /* 0x004fd60000000012 */
.L_x_9:
[----:B-1----:R-:W1:Y:S01]  /*1360*/  LDC.64 R4, c[0x0][0x398] ;  /* 0x0000e600ff047b82 */ /* 0x002e620000000a00 */
[----:B------:R-:W2:Y:S01]  /*1370*/  LDCU.128 UR4, c[0x0][0x3a0] ;  /* 0x00007400ff0477ac */ /* 0x000ea20008000c00 */
[----:B-1----:R-:W-:-:S05]  /*1380*/  IMAD.WIDE R2, R3, 0x8, R4 ;  /* 0x0000000803027825 */ /* 0x002fca00078e0204 */
[----:B0-----:R-:W2:Y:S02]  /*1390*/  LDG.E.64 R4, desc[UR10][R2.64] ;  /* 0x0000000a02047981 */ /* 0x001ea4000c1e1b00 */
[----:B--2---:R-:W-:-:S08]  /*13a0*/  DMUL R4, R4, UR6 ;  /* 0x0000000604047c28 */ /* 0x004fd00008000000 */
[----:B------:R-:W-:-:S07]  /*13b0*/  DFMA R4, R18, UR4, R4 ;  /* 0x0000000412047c2b */ /* 0x000fce0008000004 */
[----:B------:R-:W-:Y:S01]  /*13c0*/  STG.E.64 desc[UR10][R2.64], R4 ;  /* 0x0000000402007986 */ /* 0x000fe2000c101b0a */
[----:B------:R-:W-:Y:S05]  /*13d0*/  EXIT ;  /* 0x000000000000794d */ /* 0x000fea0003800000 */
.L_x_14:
        /* <DEDUP_REMOVED lines=10> */
.L_x_48:


//--------------------- .text.blockMultiply       --------------------------
	.section	.text.blockMultiply,"ax",@progbits
	.align	128
        .global         blockMultiply
        .type           blockMultiply,@function
        .size           blockMultiply,(.L_x_49 - blockMultiply)
        .other          blockMultiply,@"STO_CUDA_ENTRY STV_DEFAULT"
blockMultiply:
.text.blockMultiply:
[----:B------:R-:W-:Y:S01]  /*0000*/  LDC R1, c[0x0][0x37c] ;  /* 0x0000df00ff017b82 */ /* 0x000fe20000000800 */
[----:B------:R-:W0:Y:S01]  /*0010*/  S2R R0, SR_TID.X ;  /* 0x0000000000007919 */ /* 0x000e220000002100 */
[----:B------:R-:W1:Y:S01]  /*0020*/  LDCU.64 UR6, c[0x0][0x358] ;  /* 0x00006b00ff0677ac */ /* 0x000e620008000a00 */
[----:B------:R-:W2:Y:S01]  /*0030*/  S2R R7, SR_CTAID.X ;  /* 0x0000000000077919 */ /* 0x000ea20000002500 */
[----:B0-----:R-:W-:-:S13]  /*0040*/  ISETP.NE.AND P0, PT, R0, RZ, PT ;  /* 0x000000ff0000720c */ /* 0x001fda0003f05270 */
[----:B------:R-:W2:Y:S02]  /*0050*/  @!P0 LDC.64 R2, c[0x0][0x398] ;  /* 0x0000e600ff028b82 */ /* 0x000ea40000000a00 */
[----:B--2---:R-:W-:-:S05]  /*0060*/  @!P0 IMAD.WIDE.U32 R2, R7, 0x4, R2 ;  /* 0x0000000407028825 */ /* 0x004fca00078e0002 */
[----:B-1----:R-:W2:Y:S04]  /*0070*/  @!P0 LDG.E R4, desc[UR6][R2.64] ;  /* 0x0000000602048981 */ /* 0x002ea8000c1e1900 */
[----:B------:R-:W3:Y:S01]  /*0080*/  @!P0 LDG.E R5, desc[UR6][R2.64+0x4] ;  /* 0x0000040602058981 */ /* 0x000ee2000c1e1900 */
[----:B------:R-:W0:Y:S01]  /*0090*/  S2UR UR5, SR_CgaCtaId ;  /* 0x00000000000579c3 */ /* 0x000e220000008800 */
[----:B------:R-:W-:Y:S01]  /*00a0*/  UMOV UR4, 0x400 ;  /* 0x0000040000047882 */ /* 0x000fe20000000000 */
[----:B------:R-:W-:Y:S01]  /*00b0*/  CS2R R14, SRZ ;  /* 0x00000000000e7805 */ /* 0x000fe2000001ff00 */
[----:B0-----:R-:W-:-:S09]  /*00c0*/  ULEA UR4, UR5, UR4, 0x18 ;  /* 0x0000000405047291 */ /* 0x001fd2000f8ec0ff */
[----:B--2---:R-:W-:Y:S04]  /*00d0*/  @!P0 STS [UR4+0x4], R4 ;  /* 0x00000404ff008988 */ /* 0x004fe80008000804 */
[----:B---3--:R-:W-:Y:S01]  /*00e0*/  @!P0 STS [UR4+0x8], R5 ;  /* 0x00000805ff008988 */ /* 0x008fe20008000804 */
[----:B------:R-:W-:Y:S06]  /*00f0*/  BAR.SYNC.DEFER_BLOCKING 0x0 ;  /* 0x0000000000007b1d */ /* 0x000fec0000010000 */
[----:B------:R-:W-:Y:S04]  /*0100*/  LDS R16, [UR4+0x4] ;  /* 0x00000404ff107984 */ /* 0x000fe80008000800 */
[----:B------:R-:W0:Y:S01]  /*0110*/  LDS R9, [UR4+0x8] ;  /* 0x00000804ff097984 */ /* 0x000e220008000800 */
[----:B------:R-:W1:Y:S02]  /*0120*/  LDCU UR4, c[0x0][0x360] ;  /* 0x00006c00ff0477ac */ /* 0x000e640008000800 */
[----:B-1----:R-:W-:Y:S01]  /*0130*/  IMAD R18, R7, UR4, R0 ;  /* 0x0000000407127c24 */ /* 0x002fe2000f8e0200 */
[----:B0-----:R-:W-:-:S13]  /*0140*/  ISETP.GE.AND P0, PT, R16, R9, PT ;  /* 0x000000091000720c */ /* 0x001fda0003f06270 */
[----:B------:R-:W-:Y:S05]  /*0150*/  @P0 BRA `(.L_x_15) ;  /* 0x0000000c00640947 */ /* 0x000fea0003800000 */
[----:B------:R-:W0:Y:S01]  /*0160*/  LDC.64 R4, c[0x0][0x3b0] ;  /* 0x0000ec00ff047b82 */ /* 0x000e220000000a00 */
[----:B------:R-:W-:Y:S02]  /*0170*/  CS2R R14, SRZ ;  /* 0x00000000000e7805 */ /* 0x000fe4000001ff00 */
[C---:B0-----:R-:W-:Y:S02]  /*0180*/  IADD3 R2, PT, PT, R4.reuse, -0x1, RZ ;  /* 0xffffffff04027810 */ /* 0x041fe40007ffe0ff */
[----:B------:R-:W-:Y:S02]  /*0190*/  ISETP.GT.AND P0, PT, R4, RZ, PT ;  /* 0x000000ff0400720c */ /* 0x000fe40003f04270 */
[----:B------:R-:W-:Y:S02]  /*01a0*/  ISETP.GE.U32.AND P1, PT, R2, 0xf, PT ;  /* 0x0000000f0200780c */ /* 0x000fe40003f26070 */
[----:B------:R-:W-:Y:S02]  /*01b0*/  LOP3.LUT R2, R4, 0x7ffffff0, RZ, 0xc0, !PT ;  /* 0x7ffffff004027812 */ /* 0x000fe400078ec0ff */
[----:B------:R-:W-:Y:S01]  /*01c0*/  ISETP.LT.AND P0, PT, R18, R5, P0 ;  /* 0x000000051200720c */ /* 0x000fe20000701270 */
[C---:B------:R-:W-:Y:S01]  /*01d0*/  IMAD R5, R4.reuse, R4, RZ ;  /* 0x0000000404057224 */ /* 0x040fe200078e02ff */
[----:B------:R-:W-:-:S02]  /*01e0*/  LOP3.LUT R7, R4, 0xf, RZ, 0xc0, !PT ;  /* 0x0000000f04077812 */ /* 0x000fc400078ec0ff */
[C---:B------:R-:W-:Y:S02]  /*01f0*/  LOP3.LUT R6, R4.reuse, 0x7, RZ, 0xc0, !PT ;  /* 0x0000000704067812 */ /* 0x040fe400078ec0ff */
[----:B------:R-:W-:Y:S02]  /*0200*/  LOP3.LUT R3, R4, 0x3, RZ, 0xc0, !PT ;  /* 0x0000000304037812 */ /* 0x000fe400078ec0ff */
[----:B------:R-:W-:-:S07]  /*0210*/  IADD3 R4, PT, PT, -R2, RZ, RZ ;  /* 0x000000ff02047210 */ /* 0x000fce0007ffe1ff */
.L_x_22:
[----:B------:R-:W-:Y:S01]  /*0220*/  ISETP.NE.AND P3, PT, R0, RZ, PT ;  /* 0x000000ff0000720c */ /* 0x000fe20003f65270 */
[----:B------:R-:W0:-:S12]  /*0230*/  LDCU UR4, c[0x0][0x3b4] ;  /* 0x00007680ff0477ac */ /* 0x000e180008000800 */
[----:B------:R-:W1:Y:S02]  /*0240*/  @!P3 LDC.64 R8, c[0x0][0x390] ;  /* 0x0000e400ff08bb82 */ /* 0x000e640000000a00 */
[----:B-1----:R-:W-:-:S05]  /*0250*/  @!P3 IMAD.WIDE R8, R16, 0x4, R8 ;  /* 0x000000041008b825 */ /* 0x002fca00078e0208 */
[----:B------:R1:W2:Y:S01]  /*0260*/  @!P3 LDG.E R10, desc[UR6][R8.64] ;  /* 0x00000006080ab981 */ /* 0x0002a2000c1e1900 */
[----:B0-----:R-:W-:Y:S02]  /*0270*/  ISETP.GE.AND P2, PT, R18, UR4, PT ;  /* 0x0000000412007c0c */ /* 0x001fe4000bf46270 */
[----:B------:R-:W-:Y:S01]  /*0280*/  @!P3 MOV R11, 0x400 ;  /* 0x00000400000bb802 */ /* 0x000fe20000000f00 */
[----:B------:R-:W0:Y:S10]  /*0290*/  @!P3 S2R R12, SR_CgaCtaId ;  /* 0x00000000000cb919 */ /* 0x000e340000008800 */
[----:B------:R-:W3:Y:S01]  /*02a0*/  @!P2 S2R R20, SR_CgaCtaId ;  /* 0x000000000014a919 */ /* 0x000ee20000008800 */
[----:B------:R-:W-:Y:S01]  /*02b0*/  @!P2 MOV R17, 0x400 ;  /* 0x000004000011a802 */ /* 0x000fe20000000f00 */
[----:B------:R-:W4:Y:S08]  /*02c0*/  @!P2 LDC R19, c[0x0][0x3b0] ;  /* 0x0000ec00ff13ab82 */ /* 0x000f300000000800 */
[----:B-1----:R-:W1:Y:S01]  /*02d0*/  @!P2 LDC.64 R8, c[0x0][0x388] ;  /* 0x0000e200ff08ab82 */ /* 0x002e620000000a00 */
[----:B0-----:R-:W-:-:S02]  /*02e0*/  @!P3 LEA R13, R12, R11, 0x18 ;  /* 0x0000000b0c0db211 */ /* 0x001fc400078ec0ff */
[----:B---3--:R-:W-:-:S03]  /*02f0*/  @!P2 LEA R12, R20, R17, 0x18 ;  /* 0x00000011140ca211 */ /* 0x008fc600078ec0ff */
[----:B--2---:R-:W-:Y:S02]  /*0300*/  @!P3 STS [R13], R10 ;  /* 0x0000000a0d00b388 */ /* 0x004fe40000000800 */
[----:B------:R-:W-:Y:S06]  /*0310*/  BAR.SYNC.DEFER_BLOCKING 0x0 ;  /* 0x0000000000007b1d */ /* 0x000fec0000010000 */
[----:B------:R-:W4:Y:S02]  /*0320*/  @!P2 LDS R11, [R12] ;  /* 0x000000000c0ba984 */ /* 0x000f240000000800 */
[----:B----4-:R-:W-:-:S04]  /*0330*/  @!P2 IMAD R11, R11, R19, R0 ;  /* 0x000000130b0ba224 */ /* 0x010fc800078e0200 */
[----:B-1----:R-:W-:-:S06]  /*0340*/  @!P2 IMAD.WIDE R8, R11, 0x8, R8 ;  /* 0x000000080b08a825 */ /* 0x002fcc00078e0208 */
[----:B------:R-:W2:Y:S01]  /*0350*/  @!P2 LDG.E.64 R8, desc[UR6][R8.64] ;  /* 0x000000060808a981 */ /* 0x000ea2000c1e1b00 */
[----:B------:R-:W-:Y:S01]  /*0360*/  @!P2 IADD3 R11, PT, PT, R17, 0x10, RZ ;  /* 0x00000010110ba810 */ /* 0x000fe20007ffe0ff */
[----:B------:R-:W-:Y:S03]  /*0370*/  BSSY.RECONVERGENT B0, `(.L_x_16) ;  /* 0x00000b0000007945 */ /* 0x000fe60003800200 */
[----:B------:R-:W-:-:S04]  /*0380*/  @!P2 LEA R11, R20, R11, 0x18 ;  /* 0x0000000b140ba211 */ /* 0x000fc800078ec0ff */
[----:B------:R-:W-:-:S05]  /*0390*/  @!P2 LEA R11, R0, R11, 0x3 ;  /* 0x0000000b000ba211 */ /* 0x000fca00078e18ff */
[----:B--2---:R0:W-:Y:S01]  /*03a0*/  @!P2 STS.64 [R11], R8 ;  /* 0x000000080b00a388 */ /* 0x0041e20000000a00 */
[----:B------:R-:W-:Y:S06]  /*03b0*/  BAR.SYNC.DEFER_BLOCKING 0x0 ;  /* 0x0000000000007b1d */ /* 0x000fec0000010000 */
[----:B------:R-:W-:Y:S05]  /*03c0*/  @!P0 BRA `(.L_x_17) ;  /* 0x0000000800a88947 */ /* 0x000fea0003800000 */
[----:B------:R-:W-:Y:S01]  /*03d0*/  IMAD.MOV.U32 R17, RZ, RZ, RZ ;  /* 0x000000ffff117224 */ /* 0x000fe200078e00ff */
[----:B------:R-:W-:Y:S06]  /*03e0*/  @!P1 BRA `(.L_x_18) ;  /* 0x00000004001c9947 */ /* 0x000fec0003800000 */
[----:B------:R-:W1:Y:S01]  /*03f0*/  S2UR UR5, SR_CgaCtaId ;  /* 0x00000000000579c3 */ /* 0x000e620000008800 */
[----:B------:R-:W-:Y:S01]  /*0400*/  UMOV UR4, 0x400 ;  /* 0x0000040000047882 */ /* 0x000fe20000000000 */
[----:B------:R-:W-:Y:S01]  /*0410*/  IMAD R20, R5, R16, R0 ;  /* 0x0000001005147224 */ /* 0x000fe200078e0200 */
[----:B------:R-:W-:Y:S01]  /*0420*/  UIADD3 UR4, UPT, UPT, UR4, 0x10, URZ ;  /* 0x0000001004047890 */ /* 0x000fe2000fffe0ff */
[----:B------:R-:W-:-:S03]  /*0430*/  MOV R19, R4 ;  /* 0x0000000400137202 */ /* 0x000fc60000000f00 */
[----:B-1----:R-:W-:-:S04]  /*0440*/  ULEA UR4, UR5, UR4, 0x18 ;  /* 0x0000000405047291 */ /* 0x002fc8000f8ec0ff */
[----:B------:R-:W-:-:S12]  /*0450*/  UIADD3 UR4, UPT, UPT, UR4, 0x40, URZ ;  /* 0x0000004004047890 */ /* 0x000fd8000fffe0ff */
.L_x_19:
[----:B0-----:R-:W0:Y:S08]  /*0460*/  LDC.64 R8, c[0x0][0x380] ;  /* 0x0000e000ff087b82 */ /* 0x001e300000000a00 */
[----:B------:R-:W1:Y:S01]  /*0470*/  LDC R17, c[0x0][0x3b0] ;  /* 0x0000ec00ff117b82 */ /* 0x000e620000000800 */
[----:B0-----:R-:W-:-:S05]  /*0480*/  IMAD.WIDE R8, R20, 0x8, R8 ;  /* 0x0000000814087825 */ /* 0x001fca00078e0208 */
[----:B------:R0:W2:Y:S01]  /*0490*/  LDG.E.64 R26, desc[UR6][R8.64] ;  /* 0x00000006081a7981 */ /* 0x0000a2000c1e1b00 */
[----:B-1----:R-:W-:-:S05]  /*04a0*/  IMAD.WIDE.U32 R12, R17, 0x8, R8 ;  /* 0x00000008110c7825 */ /* 0x002fca00078e0008 */
[----:B------:R-:W3:Y:S01]  /*04b0*/  LDG.E.64 R24, desc[UR6][R12.64] ;  /* 0x000000060c187981 */ /* 0x000ee2000c1e1b00 */
[----:B------:R-:W-:-:S03]  /*04c0*/  IMAD.WIDE.U32 R28, R17, 0x8, R12 ;  /* 0x00000008111c7825 */ /* 0x000fc600078e000c */
[----:B0-----:R-:W2:Y:S04]  /*04d0*/  LDS.128 R8, [UR4+-0x40] ;  /* 0xffffc004ff087984 */ /* 0x001ea80008000c00 */
[----:B------:R-:W4:Y:S01]  /*04e0*/  LDG.E.64 R12, desc[UR6][R28.64] ;  /* 0x000000061c0c7981 */ /* 0x000f22000c1e1b00 */
[----:B------:R-:W-:-:S05]  /*04f0*/  IMAD.WIDE.U32 R22, R17, 0x8, R28 ;  /* 0x0000000811167825 */ /* 0x000fca00078e001c */
[----:B------:R0:W5:Y:S02]  /*0500*/  LDG.E.64 R28, desc[UR6][R22.64] ;  /* 0x00000006161c7981 */ /* 0x000164000c1e1b00 */
[----:B0-----:R-:W-:Y:S01]  /*0510*/  IMAD.WIDE.U32 R22, R17, 0x8, R22 ;  /* 0x0000000811167825 */ /* 0x001fe200078e0016 */
[----:B--2---:R-:W-:-:S08]  /*0520*/  DFMA R14, R26, R8, R14 ;  /* 0x000000081a0e722b */ /* 0x004fd0000000000e */
[----:B---3--:R-:W-:Y:S01]  /*0530*/  DFMA R14, R10, R24, R14 ;  /* 0x000000180a0e722b */ /* 0x008fe2000000000e */
[----:B------:R-:W2:Y:S01]  /*0540*/  LDG.E.64 R24, desc[UR6][R22.64] ;  /* 0x0000000616187981 */ /* 0x000ea2000c1e1b00 */
[----:B------:R-:W-:-:S03]  /*0550*/  IMAD.WIDE.U32 R26, R17, 0x8, R22 ;  /* 0x00000008111a7825 */ /* 0x000fc600078e0016 */
[----:B------:R-:W4:Y:S04]  /*0560*/  LDS.128 R8, [UR4+-0x30] ;  /* 0xffffd004ff087984 */ /* 0x000f280008000c00 */
[----:B------:R0:W3:Y:S02]  /*0570*/  LDG.E.64 R22, desc[UR6][R26.64] ;  /* 0x000000061a167981 */ /* 0x0000e4000c1e1b00 */
[----:B0-----:R-:W-:Y:S01]  /*0580*/  IMAD.WIDE.U32 R26, R17, 0x8, R26 ;  /* 0x00000008111a7825 */ /* 0x001fe200078e001a */
[----:B----4-:R-:W-:-:S04]  /*0590*/  DFMA R8, R12, R8, R14 ;  /* 0x000000080c08722b */ /* 0x010fc8000000000e */
[----:B------:R0:W4:Y:S04]  /*05a0*/  LDG.E.64 R12, desc[UR6][R26.64] ;  /* 0x000000061a0c7981 */ /* 0x000128000c1e1b00 */
[----:B-----5:R-:W-:Y:S02]  /*05b0*/  DFMA R28, R10, R28, R8 ;  /* 0x0000001c0a1c722b */ /* 0x020fe40000000008 */
[----:B------:R-:W2:Y:S01]  /*05c0*/  LDS.128 R8, [UR4+-0x20] ;  /* 0xffffe004ff087984 */ /* 0x000ea20008000c00 */
[----:B------:R-:W-:-:S05]  /*05d0*/  IMAD.WIDE.U32 R14, R17, 0x8, R26 ;  /* 0x00000008110e7825 */ /* 0x000fca00078e001a */
[----:B--2---:R-:W-:Y:S02]  /*05e0*/  DFMA R8, R24, R8, R28 ;  /* 0x000000081808722b */ /* 0x004fe4000000001c */
[----:B------:R-:W2:Y:S01]  /*05f0*/  LDG.E.64 R28, desc[UR6][R14.64] ;  /* 0x000000060e1c7981 */ /* 0x000ea2000c1e1b00 */
[----:B------:R-:W-:-:S05]  /*0600*/  IMAD.WIDE.U32 R24, R17, 0x8, R14 ;  /* 0x0000000811187825 */ /* 0x000fca00078e000e */
[----:B------:R-:W5:Y:S01]  /*0610*/  LDG.E.64 R14, desc[UR6][R24.64] ;  /* 0x00000006180e7981 */ /* 0x000f62000c1e1b00 */
[C---:B0-----:R-:W-:Y:S01]  /*0620*/  IMAD.WIDE.U32 R26, R17.reuse, 0x8, R24 ;  /* 0x00000008111a7825 */ /* 0x041fe200078e0018 */
[----:B---3--:R-:W-:Y:S02]  /*0630*/  DFMA R22, R10, R22, R8 ;  /* 0x000000160a16722b */ /* 0x008fe40000000008 */
[----:B------:R-:W4:Y:S04]  /*0640*/  LDS.128 R8, [UR4+-0x10] ;  /* 0xfffff004ff087984 */ /* 0x000f280008000c00 */
[----:B------:R0:W3:Y:S02]  /*0650*/  LDG.E.64 R24, desc[UR6][R26.64] ;  /* 0x000000061a187981 */ /* 0x0000e4000c1e1b00 */
[----:B0-----:R-:W-:Y:S01]  /*0660*/  IMAD.WIDE.U32 R26, R17, 0x8, R26 ;  /* 0x00000008111a7825 */ /* 0x001fe200078e001a */
[----:B----4-:R-:W-:-:S04]  /*0670*/  DFMA R8, R12, R8, R22 ;  /* 0x000000080c08722b */ /* 0x010fc80000000016 */
[----:B------:R-:W4:Y:S01]  /*0680*/  LDG.E.64 R22, desc[UR6][R26.64] ;  /* 0x000000061a167981 */ /* 0x000f22000c1e1b00 */
[----:B------:R-:W-:-:S03]  /*0690*/  IMAD.WIDE.U32 R12, R17, 0x8, R26 ;  /* 0x00000008110c7825 */ /* 0x000fc600078e001a */
[----:B--2---:R-:W-:Y:S02]  /*06a0*/  DFMA R28, R10, R28, R8 ;  /* 0x0000001c0a1c722b */ /* 0x004fe40000000008 */
[----:B------:R-:W5:Y:S06]  /*06b0*/  LDS.128 R8, [UR4] ;  /* 0x00000004ff087984 */ /* 0x000f6c0008000c00 */
[----:B-----5:R-:W-:Y:S01]  /*06c0*/  DFMA R8, R14, R8, R28 ;  /* 0x000000080e08722b */ /* 0x020fe2000000001c */
[----:B------:R-:W2:Y:S01]  /*06d0*/  LDG.E.64 R14, desc[UR6][R12.64] ;  /* 0x000000060c0e7981 */ /* 0x000ea2000c1e1b00 */
[----:B------:R-:W-:-:S06]  /*06e0*/  IMAD.WIDE.U32 R28, R17, 0x8, R12 ;  /* 0x00000008111c7825 */ /* 0x000fcc00078e000c */
[----:B---3--:R-:W-:Y:S02]  /*06f0*/  DFMA R24, R10, R24, R8 ;  /* 0x000000180a18722b */ /* 0x008fe40000000008 */
[----:B------:R-:W4:Y:S04]  /*0700*/  LDS.128 R8, [UR4+0x10] ;  /* 0x00001004ff087984 */ /* 0x000f280008000c00 */
[----:B------:R0:W3:Y:S02]  /*0710*/  LDG.E.64 R12, desc[UR6][R28.64] ;  /* 0x000000061c0c7981 */ /* 0x0000e4000c1e1b00 */
[----:B0-----:R-:W-:-:S05]  /*0720*/  IMAD.WIDE.U32 R28, R17, 0x8, R28 ;  /* 0x00000008111c7825 */ /* 0x001fca00078e001c */
[----:B------:R0:W5:Y:S02]  /*0730*/  LDG.E.64 R26, desc[UR6][R28.64] ;  /* 0x000000061c1a7981 */ /* 0x000164000c1e1b00 */
[----:B0-----:R-:W-:Y:S01]  /*0740*/  IMAD.WIDE.U32 R28, R17, 0x8, R28 ;  /* 0x00000008111c7825 */ /* 0x001fe200078e001c */
[----:B----4-:R-:W-:-:S04]  /*0750*/  DFMA R8, R22, R8, R24 ;  /* 0x000000081608722b */ /* 0x010fc80000000018 */
[----:B------:R-:W4:Y:S01]  /*0760*/  LDG.E.64 R24, desc[UR6][R28.64] ;  /* 0x000000061c187981 */ /* 0x000f22000c1e1b00 */
[----:B------:R-:W-:-:S06]  /*0770*/  IMAD.WIDE.U32 R22, R17, 0x8, R28 ;  /* 0x0000000811167825 */ /* 0x000fcc00078e001c */
[----:B------:R-:W4:Y:S01]  /*0780*/  LDG.E.64 R22, desc[UR6][R22.64] ;  /* 0x0000000616167981 */ /* 0x000f22000c1e1b00 */
[----:B------:R-:W-:-:S04]  /*0790*/  IADD3 R19, PT, PT, R19, 0x10, RZ ;  /* 0x0000001013137810 */ /* 0x000fc80007ffe0ff */
[----:B------:R-:W-:Y:S02]  /*07a0*/  ISETP.NE.AND P2, PT, R19, RZ, PT ;  /* 0x000000ff1300720c */ /* 0x000fe40003f45270 */
[----:B------:R-:W-:Y:S01]  /*07b0*/  LEA R20, R17, R20, 0x4 ;  /* 0x0000001411147211 */ /* 0x000fe200078e20ff */
[----:B--2---:R-:W-:Y:S01]  /*07c0*/  DFMA R14, R10, R14, R8 ;  /* 0x0000000e0a0e722b */ /* 0x004fe20000000008 */
[----:B------:R-:W3:Y:S07]  /*07d0*/  LDS.128 R8, [UR4+0x20] ;  /* 0x00002004ff087984 */ /* 0x000eee0008000c00 */
[----:B---3--:R-:W-:-:S02]  /*07e0*/  DFMA R8, R12, R8, R14 ;  /* 0x000000080c08722b */ /* 0x008fc4000000000e */
[----:B------:R-:W4:Y:S06]  /*07f0*/  LDS.128 R12, [UR4+0x30] ;  /* 0x00003004ff0c7984 */ /* 0x000f2c0008000c00 */
[----:B-----5:R-:W-:Y:S01]  /*0800*/  DFMA R8, R10, R26, R8 ;  /* 0x0000001a0a08722b */ /* 0x020fe20000000008 */
[----:B------:R-:W-:-:S07]  /*0810*/  UIADD3 UR4, UPT, UPT, UR4, 0x80, URZ ;  /* 0x0000008004047890 */ /* 0x000fce000fffe0ff */
[----:B----4-:R-:W-:-:S08]  /*0820*/  DFMA R8, R24, R12, R8 ;  /* 0x0000000c1808722b */ /* 0x010fd00000000008 */
[----:B------:R-:W-:Y:S01]  /*0830*/  DFMA R14, R14, R22, R8 ;  /* 0x000000160e0e722b */ /* 0x000fe20000000008 */
[----:B------:R-:W-:Y:S10]  /*0840*/  @P2 BRA `(.L_x_19) ;  /* 0xfffffffc00042947 */ /* 0x000ff4000383ffff */
[----:B------:R-:W-:-:S07]  /*0850*/  IMAD.MOV.U32 R17, RZ, RZ, R2 ;  /* 0x000000ffff117224 */ /* 0x000fce00078e0002 */
.L_x_18:
[----:B------:R-:W-:-:S13]  /*0860*/  ISETP.NE.AND P2, PT, R7, RZ, PT ;  /* 0x000000ff0700720c */ /* 0x000fda0003f45270 */
[----:B------:R-:W-:Y:S05]  /*0870*/  @!P2 BRA `(.L_x_17) ;  /* 0x00000004007ca947 */ /* 0x000fea0003800000 */
[----:B0-----:R-:W-:Y:S02]  /*0880*/  IADD3 R8, PT, PT, R7, -0x1, RZ ;  /* 0xffffffff07087810 */ /* 0x001fe40007ffe0ff */
[----:B------:R-:W-:Y:S02]  /*0890*/  ISETP.NE.AND P3, PT, R6, RZ, PT ;  /* 0x000000ff0600720c */ /* 0x000fe40003f65270 */
[----:B------:R-:W-:-:S13]  /*08a0*/  ISETP.GE.U32.AND P2, PT, R8, 0x7, PT ;  /* 0x000000070800780c */ /* 0x000fda0003f46070 */
[----:B------:R-:W-:Y:S05]  /*08b0*/  @!P2 BRA `(.L_x_20) ;  /* 0x000000000098a947 */ /* 0x000fea0003800000 */
[----:B------:R-:W0:Y:S08]  /*08c0*/  LDC R21, c[0x0][0x3b0] ;  /* 0x0000ec00ff157b82 */ /* 0x000e300000000800 */
[----:B------:R-:W1:Y:S01]  /*08d0*/  LDC.64 R8, c[0x0][0x380] ;  /* 0x0000e000ff087b82 */ /* 0x000e620000000a00 */
[----:B0-----:R-:W-:-:S04]  /*08e0*/  IMAD R10, R16, R21, R17 ;  /* 0x00000015100a7224 */ /* 0x001fc800078e0211 */
[----:B------:R-:W-:-:S04]  /*08f0*/  IMAD R27, R10, R21, R0 ;  /* 0x000000150a1b7224 */ /* 0x000fc800078e0200 */
[----:B-1----:R-:W-:-:S05]  /*0900*/  IMAD.WIDE R26, R27, 0x8, R8 ;  /* 0x000000081b1a7825 */ /* 0x002fca00078e0208 */
[----:B------:R-:W2:Y:S01]  /*0910*/  LDG.E.64 R12, desc[UR6][R26.64] ;  /* 0x000000061a0c7981 */ /* 0x000ea2000c1e1b00 */
[----:B------:R-:W-:-:S05]  /*0920*/  IMAD.WIDE.U32 R28, R21, 0x8, R26 ;  /* 0x00000008151c7825 */ /* 0x000fca00078e001a */
[----:B------:R0:W3:Y:S02]  /*0930*/  LDG.E.64 R24, desc[UR6][R28.64] ;  /* 0x000000061c187981 */ /* 0x0000e4000c1e1b00 */
[----:B0-----:R-:W-:-:S05]  /*0940*/  IMAD.WIDE.U32 R28, R21, 0x8, R28 ;  /* 0x00000008151c7825 */ /* 0x001fca00078e001c */
[----:B------:R-:W4:Y:S01]  /*0950*/  LDG.E.64 R22, desc[UR6][R28.64] ;  /* 0x000000061c167981 */ /* 0x000f22000c1e1b00 */
[----:B------:R-:W-:Y:S01]  /*0960*/  MOV R8, 0x400 ;  /* 0x0000040000087802 */ /* 0x000fe20000000f00 */
[----:B------:R-:W-:Y:S01]  /*0970*/  IMAD.WIDE.U32 R26, R21, 0x8, R28 ;  /* 0x00000008151a7825 */ /* 0x000fe200078e001c */
[----:B------:R-:W0:Y:S02]  /*0980*/  S2R R9, SR_CgaCtaId ;  /* 0x0000000000097919 */ /* 0x000e240000008800 */
[----:B------:R-:W-:-:S04]  /*0990*/  IADD3 R8, PT, PT, R8, 0x10, RZ ;  /* 0x0000001008087810 */ /* 0x000fc80007ffe0ff */
[----:B0-----:R-:W-:-:S04]  /*09a0*/  LEA R8, R9, R8, 0x18 ;  /* 0x0000000809087211 */ /* 0x001fc800078ec0ff */
[----:B------:R-:W-:-:S05]  /*09b0*/  LEA R19, R17, R8, 0x3 ;  /* 0x0000000811137211 */ /* 0x000fca00078e18ff */
[----:B------:R-:W2:Y:S02]  /*09c0*/  LDS.128 R8, [R19] ;  /* 0x0000000013087984 */ /* 0x000ea40000000c00 */
[----:B--2---:R-:W-:Y:S02]  /*09d0*/  DFMA R8, R12, R8, R14 ;  /* 0x000000080c08722b */ /* 0x004fe4000000000e */
[----:B------:R0:W2:Y:S06]  /*09e0*/  LDG.E.64 R14, desc[UR6][R26.64] ;  /* 0x000000061a0e7981 */ /* 0x0000ac000c1e1b00 */
[----:B---3--:R-:W-:-:S02]  /*09f0*/  DFMA R24, R24, R10, R8 ;  /* 0x0000000a1818722b */ /* 0x008fc40000000008 */
[----:B------:R-:W4:Y:S01]  /*0a00*/  LDS.128 R8, [R19+0x10] ;  /* 0x0000100013087984 */ /* 0x000f220000000c00 */
[----:B0-----:R-:W-:-:S05]  /*0a10*/  IMAD.WIDE.U32 R26, R21, 0x8, R26 ;  /* 0x00000008151a7825 */ /* 0x001fca00078e001a */
[----:B------:R-:W3:Y:S01]  /*0a20*/  LDG.E.64 R12, desc[UR6][R26.64] ;  /* 0x000000061a0c7981 */ /* 0x000ee2000c1e1b00 */
[----:B------:R-:W-:Y:S01]  /*0a30*/  IMAD.WIDE.U32 R28, R21, 0x8, R26 ;  /* 0x00000008151c7825 */ /* 0x000fe200078e001a */
[----:B----4-:R-:W-:-:S04]  /*0a40*/  DFMA R8, R22, R8, R24 ;  /* 0x000000081608722b */ /* 0x010fc80000000018 */
[----:B------:R0:W4:Y:S02]  /*0a50*/  LDG.E.64 R24, desc[UR6][R28.64] ;  /* 0x000000061c187981 */ /* 0x000124000c1e1b00 */
[----:B0-----:R-:W-:-:S05]  /*0a60*/  IMAD.WIDE.U32 R28, R21, 0x8, R28 ;  /* 0x00000008151c7825 */ /* 0x001fca00078e001c */
[----:B------:R-:W5:Y:S01]  /*0a70*/  LDG.E.64 R22, desc[UR6][R28.64] ;  /* 0x000000061c167981 */ /* 0x000f62000c1e1b00 */
[----:B------:R-:W-:-:S06]  /*0a80*/  IMAD.WIDE.U32 R20, R21, 0x8, R28 ;  /* 0x0000000815147825 */ /* 0x000fcc00078e001c */
[----:B------:R-:W5:Y:S01]  /*0a90*/  LDG.E.64 R20, desc[UR6][R20.64] ;  /* 0x0000000614147981 */ /* 0x000f62000c1e1b00 */
[----:B------:R-:W-:Y:S01]  /*0aa0*/  VIADD R17, R17, 0x8 ;  /* 0x0000000811117836 */ /* 0x000fe20000000000 */
[----:B--2---:R-:W-:Y:S02]  /*0ab0*/  DFMA R14, R14, R10, R8 ;  /* 0x0000000a0e0e722b */ /* 0x004fe40000000008 */
[----:B------:R-:W3:Y:S06]  /*0ac0*/  LDS.128 R8, [R19+0x20] ;  /* 0x0000200013087984 */ /* 0x000eec0000000c00 */
[----:B---3--:R-:W-:-:S02]  /*0ad0*/  DFMA R8, R12, R8, R14 ;  /* 0x000000080c08722b */ /* 0x008fc4000000000e */
[----:B------:R-:W5:Y:S06]  /*0ae0*/  LDS.128 R12, [R19+0x30] ;  /* 0x00003000130c7984 */ /* 0x000f6c0000000c00 */
[----:B----4-:R-:W-:-:S08]  /*0af0*/  DFMA R8, R24, R10, R8 ;  /* 0x0000000a1808722b */ /* 0x010fd00000000008 */
[----:B-----5:R-:W-:-:S08]  /*0b00*/  DFMA R8, R22, R12, R8 ;  /* 0x0000000c1608722b */ /* 0x020fd00000000008 */
[----:B------:R-:W-:-:S11]  /*0b10*/  DFMA R14, R20, R14, R8 ;  /* 0x0000000e140e722b */ /* 0x000fd60000000008 */
.L_x_20:
[----:B------:R-:W-:Y:S05]  /*0b20*/  @!P3 BRA `(.L_x_17) ;  /* 0x0000000000d0b947 */ /* 0x000fea0003800000 */
[----:B------:R-:W-:Y:S02]  /*0b30*/  IADD3 R8, PT, PT, R6, -0x1, RZ ;  /* 0xffffffff06087810 */ /* 0x000fe40007ffe0ff */
        /* <DEDUP_REMOVED lines=8> */
[----:B------:R0:W2:Y:S01]  /*0bc0*/  LDG.E.64 R12, desc[UR6][R8.64] ;  /* 0x00000006080c7981 */ /* 0x0000a2000c1e1b00 */
[----:B------:R-:W-:-:S05]  /*0bd0*/  IMAD.WIDE.U32 R28, R21, 0x8, R8 ;  /* 0x00000008151c7825 */ /* 0x000fca00078e0008 */
[----:B------:R-:W3:Y:S01]  /*0be0*/  LDG.E.64 R24, desc[UR6][R28.64] ;  /* 0x000000061c187981 */ /* 0x000ee2000c1e1b00 */
[----:B------:R-:W-:-:S05]  /*0bf0*/  IMAD.WIDE.U32 R26, R21, 0x8, R28 ;  /* 0x00000008151a7825 */ /* 0x000fca00078e001c */
[----:B------:R-:W4:Y:S01]  /*0c00*/  LDG.E.64 R22, desc[UR6][R26.64] ;  /* 0x000000061a167981 */ /* 0x000f22000c1e1b00 */
[----:B------:R-:W-:-:S06]  /*0c10*/  IMAD.WIDE.U32 R20, R21, 0x8, R26 ;  /* 0x0000000815147825 */ /* 0x000fcc00078e001a */
[----:B------:R-:W5:Y:S01]  /*0c20*/  LDG.E.64 R20, desc[UR6][R20.64] ;  /* 0x0000000614147981 */ /* 0x000f62000c1e1b00 */
[----:B------:R-:W-:Y:S01]  /*0c30*/  MOV R10, 0x400 ;  /* 0x00000400000a7802 */ /* 0x000fe20000000f00 */
[----:B------:R-:W1:Y:S03]  /*0c40*/  S2R R11, SR_CgaCtaId ;  /* 0x00000000000b7919 */ /* 0x000e660000008800 */
[----:B------:R-:W-:-:S04]  /*0c50*/  IADD3 R10, PT, PT, R10, 0x10, RZ ;  /* 0x000000100a0a7810 */ /* 0x000fc80007ffe0ff */
[----:B-1----:R-:W-:-:S04]  /*0c60*/  LEA R10, R11, R10, 0x18 ;  /* 0x0000000a0b0a7211 */ /* 0x002fc800078ec0ff */
[C---:B------:R-:W-:Y:S01]  /*0c70*/  LEA R19, R17.reuse, R10, 0x3 ;  /* 0x0000000a11137211 */ /* 0x040fe200078e18ff */
[----:B------:R-:W-:-:S04]  /*0c80*/  VIADD R17, R17, 0x4 ;  /* 0x0000000411117836 */ /* 0x000fc80000000000 */
[----:B0-----:R-:W2:Y:S02]  /*0c90*/  LDS.128 R8, [R19] ;  /* 0x0000000013087984 */ /* 0x001ea40000000c00 */
[----:B--2---:R-:W-:Y:S02]  /*0ca0*/  DFMA R8, R12, R8, R14 ;  /* 0x000000080c08722b */ /* 0x004fe4000000000e */
[----:B------:R-:W4:Y:S06]  /*0cb0*/  LDS.128 R12, [R19+0x10] ;  /* 0x00001000130c7984 */ /* 0x000f2c0000000c00 */
[----:B---3--:R-:W-:-:S08]  /*0cc0*/  DFMA R8, R24, R10, R8 ;  /* 0x0000000a1808722b */ /* 0x008fd00000000008 */
[----:B----4-:R-:W-:-:S08]  /*0cd0*/  DFMA R8, R22, R12, R8 ;  /* 0x0000000c1608722b */ /* 0x010fd00000000008 */
[----:B-----5:R-:W-:-:S11]  /*0ce0*/  DFMA R14, R20, R14, R8 ;  /* 0x0000000e140e722b */ /* 0x020fd60000000008 */
.L_x_21:
[----:B------:R-:W-:Y:S05]  /*0cf0*/  @!P3 BRA `(.L_x_17) ;  /* 0x00000000005cb947 */ /* 0x000fea0003800000 */
[----:B------:R-:W0:Y:S08]  /*0d00*/  LDC R19, c[0x0][0x3b0] ;  /* 0x0000ec00ff137b82 */ /* 0x000e300000000800 */
[----:B------:R-:W1:Y:S01]  /*0d10*/  LDC.64 R12, c[0x0][0x380] ;  /* 0x0000e000ff0c7b82 */ /* 0x000e620000000a00 */
[----:B0-----:R-:W-:-:S04]  /*0d20*/  IMAD R8, R16, R19, R17 ;  /* 0x0000001310087224 */ /* 0x001fc800078e0211 */
[----:B------:R-:W-:-:S04]  /*0d30*/  IMAD R9, R8, R19, R0 ;  /* 0x0000001308097224 */ /* 0x000fc800078e0200 */
[----:B-1----:R-:W-:-:S05]  /*0d40*/  IMAD.WIDE R12, R9, 0x8, R12 ;  /* 0x00000008090c7825 */ /* 0x002fca00078e020c */
[----:B------:R-:W2:Y:S01]  /*0d50*/  LDG.E.64 R20, desc[UR6][R12.64] ;  /* 0x000000060c147981 */ /* 0x000ea2000c1e1b00 */
[----:B------:R-:W-:Y:S02]  /*0d60*/  MOV R8, 0x400 ;  /* 0x0000040000087802 */ /* 0x000fe40000000f00 */
[----:B------:R-:W-:Y:S01]  /*0d70*/  ISETP.NE.AND P2, PT, R3, 0x1, PT ;  /* 0x000000010300780c */ /* 0x000fe20003f45270 */
[----:B------:R-:W0:Y:S01]  /*0d80*/  S2R R9, SR_CgaCtaId ;  /* 0x0000000000097919 */ /* 0x000e220000008800 */
[----:B------:R-:W-:-:S04]  /*0d90*/  IADD3 R8, PT, PT, R8, 0x10, RZ ;  /* 0x0000001008087810 */ /* 0x000fc80007ffe0ff */
[----:B0-----:R-:W-:-:S04]  /*0da0*/  LEA R8, R9, R8, 0x18 ;  /* 0x0000000809087211 */ /* 0x001fc800078ec0ff */
[----:B------:R-:W-:-:S05]  /*0db0*/  LEA R22, R17, R8, 0x3 ;  /* 0x0000000811167211 */ /* 0x000fca00078e18ff */
[----:B------:R-:W2:Y:S02]  /*0dc0*/  LDS.128 R8, [R22] ;  /* 0x0000000016087984 */ /* 0x000ea40000000c00 */
[----:B--2---:R-:W-:Y:S01]  /*0dd0*/  DFMA R14, R20, R8, R14 ;  /* 0x00000008140e722b */ /* 0x004fe2000000000e */
[----:B------:R-:W-:Y:S10]  /*0de0*/  @!P2 BRA `(.L_x_17) ;  /* 0x000000000020a947 */ /* 0x000ff40003800000 */
[----:B------:R-:W-:Y:S01]  /*0df0*/  ISETP.NE.AND P2, PT, R3, 0x2, PT ;  /* 0x000000020300780c */ /* 0x000fe20003f45270 */
[----:B------:R-:W-:-:S05]  /*0e00*/  IMAD.WIDE.U32 R12, R19, 0x8, R12 ;  /* 0x00000008130c7825 */ /* 0x000fca00078e000c */
[----:B------:R-:W2:Y:S07]  /*0e10*/  LDG.E.64 R8, desc[UR6][R12.64] ;  /* 0x000000060c087981 */ /* 0x000eae000c1e1b00 */
[----:B------:R-:W-:Y:S01]  /*0e20*/  @P2 IMAD.WIDE.U32 R20, R19, 0x8, R12 ;  /* 0x0000000813142825 */ /* 0x000fe200078e000c */
[----:B------:R-:W0:Y:S05]  /*0e30*/  @P2 LDS.64 R22, [R22+0x10] ;  /* 0x0000100016162984 */ /* 0x000e2a0000000a00 */
[----:B------:R-:W0:Y:S01]  /*0e40*/  @P2 LDG.E.64 R20, desc[UR6][R20.64] ;  /* 0x0000000614142981 */ /* 0x000e22000c1e1b00 */
[----:B--2---:R-:W-:-:S08]  /*0e50*/  DFMA R14, R8, R10, R14 ;  /* 0x0000000a080e722b */ /* 0x004fd0000000000e */
[----:B0-----:R-:W-:-:S11]  /*0e60*/  @P2 DFMA R14, R20, R22, R14 ;  /* 0x00000016140e222b */ /* 0x001fd6000000000e */
.L_x_17:
[----:B------:R-:W-:Y:S05]  /*0e70*/  BSYNC.RECONVERGENT B0 ;  /* 0x0000000000007941 */ /* 0x000fea0003800200 */
.L_x_16:
[----:B------:R-:W1:Y:S01]  /*0e80*/  S2UR UR5, SR_CgaCtaId ;  /* 0x00000000000579c3 */ /* 0x000e620000008800 */
[----:B------:R-:W-:Y:S01]  /*0e90*/  UMOV UR4, 0x400 ;  /* 0x0000040000047882 */ /* 0x000fe20000000000 */
[----:B------:R-:W-:Y:S01]  /*0ea0*/  IADD3 R16, PT, PT, R16, 0x1, RZ ;  /* 0x0000000110107810 */ /* 0x000fe20007ffe0ff */
[----:B-1----:R-:W-:-:S09]  /*0eb0*/  ULEA UR4, UR5, UR4, 0x18 ;  /* 0x0000000405047291 */ /* 0x002fd2000f8ec0ff */
[----:B0-----:R-:W0:Y:S02]  /*0ec0*/  LDS R9, [UR4+0x8] ;  /* 0x00000804ff097984 */ /* 0x001e240008000800 */
[----:B0-----:R-:W-:-:S13]  /*0ed0*/  ISETP.GE.AND P2, PT, R16, R9, PT ;  /* 0x000000091000720c */ /* 0x001fda0003f46270 */
[----:B------:R-:W-:Y:S05]  /*0ee0*/  @!P2 BRA `(.L_x_22) ;  /* 0xfffffff000cca947 */ /* 0x000fea000383ffff */
.L_x_15:
[----:B------:R-:W0:Y:S02]  /*0ef0*/  LDCU UR4, c[0x0][0x3b4] ;  /* 0x00007680ff0477ac */ /* 0x000e240008000800 */
[----:B0-----:R-:W-:-:S13]  /*0f00*/  ISETP.GE.AND P0, PT, R18, UR4, PT ;  /* 0x0000000412007c0c */ /* 0x001fda000bf06270 */
[----:B------:R-:W-:Y:S05]  /*0f10*/  @P0 EXIT ;  /* 0x000000000000094d */ /* 0x000fea0003800000 */
[----:B------:R-:W0:Y:S08]  /*0f20*/  LDC.64 R2, c[0x0][0x388] ;  /* 0x0000e200ff027b82 */ /* 0x000e300000000a00 */
[----:B------:R-:W1:Y:S08]  /*0f30*/  LDC.64 R4, c[0x0][0x3a0] ;  /* 0x0000e800ff047b82 */ /* 0x000e700000000a00 */
[----:B------:R-:W2:Y:S01]  /*0f40*/  LDC.64 R6, c[0x0][0x3a8] ;  /* 0x0000ea00ff067b82 */ /* 0x000ea20000000a00 */
[----:B0-----:R-:W-:-:S06]  /*0f50*/  IMAD.WIDE R2, R18, 0x8, R2 ;  /* 0x0000000812027825 */ /* 0x001fcc00078e0202 */
[----:B------:R-:W2:Y:S01]  /*0f60*/  LDG.E.64 R2, desc[UR6][R2.64] ;  /* 0x0000000602027981 */ /* 0x000ea2000c1e1b00 */
[----:B-1----:R-:W-:-:S05]  /*0f70*/  IMAD.WIDE R18, R18, 0x8, R4 ;  /* 0x0000000812127825 */ /* 0x002fca00078e0204 */
[----:B------:R-:W3:Y:S01]  /*0f80*/  LDG.E.64 R4, desc[UR6][R18.64] ;  /* 0x0000000612047981 */ /* 0x000ee2000c1e1b00 */
[----:B--2---:R-:W-:-:S08]  /*0f90*/  DFMA R14, R2, R6, R14 ;  /* 0x00000006020e722b */ /* 0x004fd0000000000e */
[----:B---3--:R-:W-:-:S07]  /*0fa0*/  DADD R4, R14, R4 ;  /* 0x000000000e047229 */ /* 0x008fce0000000004 */
[----:B------:R-:W-:Y:S01]  /*0fb0*/  STG.E.64 desc[UR6][R18.64], R4 ;  /* 0x0000000412007986 */ /* 0x000fe2000c101b06 */
[----:B------:R-:W-:Y:S05]  /*0fc0*/  EXIT ;  /* 0x000000000000794d */ /* 0x000fea0003800000 */
.L_x_23:
        /* <DEDUP_REMOVED lines=11> */
.L_x_49:


//--------------------- .text.blockMultiply2      --------------------------
	.section	.text.blockMultiply2,"ax",@progbits
	.align	128
        .global         blockMultiply2
        .type           blockMultiply2,@function
        .size           blockMultiply2,(.L_x_50 - blockMultiply2)
        .other          blockMultiply2,@"STO_CUDA_ENTRY STV_DEFAULT"
blockMultiply2:
.text.blockMultiply2:
[----:B------:R-:W-:Y:S08]  /*0000*/  LDC R1, c[0x0][0x37c] ;  /* 0x0000df00ff017b82 */ /* 0x000ff00000000800 */
[----:B------:R-:W0:Y:S01]  /*0010*/  LDC R3, c[0x0][0x3b0] ;  /* 0x0000ec00ff037b82 */ /* 0x000e220000000800 */
[----:B------:R-:W1:Y:S01]  /*0020*/  S2R R0, SR_TID.X ;  /* 0x0000000000007919 */ /* 0x000e620000002100 */
[----:B------:R-:W1:Y:S01]  /*0030*/  LDCU UR6, c[0x0][0x3b4] ;  /* 0x00007680ff0677ac */ /* 0x000e620008000800 */
[----:B------:R-:W-:Y:S01]  /*0040*/  CS2R R20, SRZ ;  /* 0x0000000000147805 */ /* 0x000fe2000001ff00 */
[----:B------:R-:W2:Y:S01]  /*0050*/  S2R R11, SR_CTAID.X ;  /* 0x00000000000b7919 */ /* 0x000ea20000002500 */
[----:B------:R-:W3:Y:S03]  /*0060*/  LDCU UR7, c[0x0][0x360] ;  /* 0x00006c00ff0777ac */ /* 0x000ee60008000800 */
[----:B------:R-:W4:Y:S01]  /*0070*/  S2UR UR5, SR_CgaCtaId ;  /* 0x00000000000579c3 */ /* 0x000f220000008800 */
[----:B------:R-:W5:Y:S01]  /*0080*/  LDCU UR10, c[0x0][0x3b8] ;  /* 0x00007700ff0a77ac */ /* 0x000f620008000800 */
[----:B------:R-:W-:Y:S01]  /*0090*/  UMOV UR4, 0x400 ;  /* 0x0000040000047882 */ /* 0x000fe20000000000 */
[----:B------:R-:W0:Y:S02]  /*00a0*/  LDCU.64 UR8, c[0x0][0x358] ;  /* 0x00006b00ff0877ac */ /* 0x000e240008000a00 */
[----:B0-----:R-:W-:-:S04]  /*00b0*/  IABS R13, R3 ;  /* 0x00000003000d7213 */ /* 0x001fc80000000000 */
[----:B------:R-:W0:Y:S01]  /*00c0*/  I2F.RP R2, R13 ;  /* 0x0000000d00027306 */ /* 0x000e220000209400 */
[----:B-----5:R-:W-:Y:S02]  /*00d0*/  UISETP.GE.AND UP0, UPT, UR10, 0x1, UPT ;  /* 0x000000010a00788c */ /* 0x020fe4000bf06270 */
[----:B----4-:R-:W-:Y:S01]  /*00e0*/  ULEA UR4, UR5, UR4, 0x18 ;  /* 0x0000000405047291 */ /* 0x010fe2000f8ec0ff */
[C---:B-1----:R-:W-:Y:S02]  /*00f0*/  ISETP.GE.AND P1, PT, R0.reuse, UR6, PT ;  /* 0x0000000600007c0c */ /* 0x042fe4000bf26270 */
[----:B------:R-:W-:Y:S01]  /*0100*/  ISETP.GE.AND P2, PT, R0, RZ, PT ;  /* 0x000000ff0000720c */ /* 0x000fe20003f46270 */
[----:B---3--:R-:W-:Y:S01]  /*0110*/  ULEA UR4, UR7, UR4, 0x3 ;  /* 0x0000000407047291 */ /* 0x008fe2000f8e18ff */
[----:B0-----:R-:W0:Y:S02]  /*0120*/  MUFU.RCP R2, R2 ;  /* 0x0000000200027308 */ /* 0x001e240000001000 */
[----:B0-----:R-:W-:-:S06]  /*0130*/  IADD3 R4, PT, PT, R2, 0xffffffe, RZ ;  /* 0x0ffffffe02047810 */ /* 0x001fcc0007ffe0ff */
[----:B------:R0:W1:Y:S02]  /*0140*/  F2I.FTZ.U32.TRUNC.NTZ R5, R4 ;  /* 0x0000000400057305 */ /* 0x000064000021f000 */
[----:B0-----:R-:W-:Y:S02]  /*0150*/  HFMA2 R4, -RZ, RZ, 0, 0 ;  /* 0x00000000ff047431 */ /* 0x001fe400000001ff */
[----:B-1----:R-:W-:-:S04]  /*0160*/  IMAD.MOV R6, RZ, RZ, -R5 ;  /* 0x000000ffff067224 */ /* 0x002fc800078e0a05 */
[----:B------:R-:W-:Y:S01]  /*0170*/  IMAD R7, R6, R13, RZ ;  /* 0x0000000d06077224 */ /* 0x000fe200078e02ff */
[----:B------:R-:W-:-:S03]  /*0180*/  IABS R6, R0 ;  /* 0x0000000000067213 */ /* 0x000fc60000000000 */
[----:B------:R-:W-:-:S04]  /*0190*/  IMAD.HI.U32 R5, R5, R7, R4 ;  /* 0x0000000705057227 */ /* 0x000fc800078e0004 */
[----:B--2---:R-:W-:Y:S02]  /*01a0*/  IMAD R4, R11, UR7, R0 ;  /* 0x000000070b047c24 */ /* 0x004fe4000f8e0200 */
[----:B------:R-:W-:-:S04]  /*01b0*/  IMAD.HI.U32 R5, R5, R6, RZ ;  /* 0x0000000605057227 */ /* 0x000fc800078e00ff */
[----:B------:R-:W-:-:S04]  /*01c0*/  IMAD.MOV R2, RZ, RZ, -R5 ;  /* 0x000000ffff027224 */ /* 0x000fc800078e0a05 */
[----:B------:R-:W-:Y:S02]  /*01d0*/  IMAD R6, R13, R2, R6 ;  /* 0x000000020d067224 */ /* 0x000fe400078e0206 */
[----:B------:R-:W-:-:S03]  /*01e0*/  @!P1 IMAD R2, R11, UR6, R0 ;  /* 0x000000060b029c24 */ /* 0x000fc6000f8e0200 */
[----:B------:R-:W-:Y:S01]  /*01f0*/  ISETP.GT.U32.AND P0, PT, R13, R6, PT ;  /* 0x000000060d00720c */ /* 0x000fe20003f04070 */
[----:B------:R-:W-:Y:S01]  /*0200*/  @!P1 IMAD R9, R2, UR10, RZ ;  /* 0x0000000a02099c24 */ /* 0x000fe2000f8e02ff */
[----:B------:R-:W-:-:S05]  /*0210*/  LEA R2, R0, UR4, 0x2 ;  /* 0x0000000400027c11 */ /* 0x000fca000f8e10ff */
[----:B------:R0:W-:Y:S06]  /*0220*/  @!P1 STS [R2], R9 ;  /* 0x0000000902009388 */ /* 0x0001ec0000000800 */
[----:B------:R-:W-:Y:S01]  /*0230*/  @!P0 IADD3 R6, PT, PT, R6, -R13, RZ ;  /* 0x8000000d06068210 */ /* 0x000fe20007ffe0ff */
[----:B------:R-:W-:Y:S03]  /*0240*/  BAR.SYNC.DEFER_BLOCKING 0x0 ;  /* 0x0000000000007b1d */ /* 0x000fe60000010000 */
[----:B------:R-:W-:Y:S01]  /*0250*/  ISETP.GT.U32.AND P1, PT, R13, R6, PT ;  /* 0x000000060d00720c */ /* 0x000fe20003f24070 */
[----:B------:R-:W-:-:S05]  /*0260*/  IMAD.IADD R7, R6, 0x1, -R13 ;  /* 0x0000000106077824 */ /* 0x000fca00078e0a0d */
[----:B------:R-:W-:-:S04]  /*0270*/  SEL R7, R7, R6, !P1 ;  /* 0x0000000607077207 */ /* 0x000fc80004800000 */
[----:B------:R-:W-:Y:S01]  /*0280*/  @!P2 IADD3 R7, PT, PT, -R7, RZ, RZ ;  /* 0x000000ff0707a210 */ /* 0x000fe20007ffe1ff */
[----:B0-----:R-:W-:Y:S06]  /*0290*/  BRA.U !UP0, `(.L_x_24) ;  /* 0x0000000d08d47547 */ /* 0x001fec000b800000 */
[----:B------:R-:W-:Y:S01]  /*02a0*/  ISETP.GE.U32.AND P1, PT, R6, R13, PT ;  /* 0x0000000d0600720c */ /* 0x000fe20003f26070 */
[----:B------:R-:W-:Y:S01]  /*02b0*/  @!P0 VIADD R5, R5, 0x1 ;  /* 0x0000000105058836 */ /* 0x000fe20000000000 */
[-C--:B------:R-:W-:Y:S01]  /*02c0*/  LOP3.LUT R6, R0, R3.reuse, RZ, 0x3c, !PT ;  /* 0x0000000300067212 */ /* 0x080fe200078e3cff */
[----:B------:R-:W0:Y:S01]  /*02d0*/  LDCU UR7, c[0x0][0x3c0] ;  /* 0x00007800ff0777ac */ /* 0x000e220008000800 */
[----:B------:R-:W-:Y:S02]  /*02e0*/  ISETP.NE.AND P0, PT, R3, RZ, PT ;  /* 0x000000ff0300720c */ /* 0x000fe40003f05270 */
[----:B------:R-:W-:Y:S02]  /*02f0*/  CS2R R20, SRZ ;  /* 0x0000000000147805 */ /* 0x000fe4000001ff00 */
[----:B------:R-:W-:Y:S01]  /*0300*/  ISETP.GE.AND P2, PT, R6, RZ, PT ;  /* 0x000000ff0600720c */ /* 0x000fe20003f46270 */
[----:B------:R-:W-:Y:S01]  /*0310*/  ULEA UR5, UR6, UR4, 0x2 ;  /* 0x0000000406057291 */ /* 0x000fe2000f8e10ff */
[----:B------:R-:W-:-:S02]  /*0320*/  LOP3.LUT R6, RZ, R3, RZ, 0x33, !PT ;  /* 0x00000003ff067212 */ /* 0x000fc400078e33ff */
[----:B------:R-:W-:Y:S02]  /*0330*/  LOP3.LUT R8, R3, 0x7ffffff0, RZ, 0xc0, !PT ;  /* 0x7ffffff003087812 */ /* 0x000fe400078ec0ff */
[----:B------:R-:W-:Y:S02]  /*0340*/  @P1 IADD3 R5, PT, PT, R5, 0x1, RZ ;  /* 0x0000000105051810 */ /* 0x000fe40007ffe0ff */
[----:B------:R-:W-:Y:S02]  /*0350*/  LEA R22, R0, UR5, 0x2 ;  /* 0x0000000500167c11 */ /* 0x000fe4000f8e10ff */
[----:B------:R-:W-:Y:S01]  /*0360*/  IADD3 R23, PT, PT, -R8, RZ, RZ ;  /* 0x000000ff08177210 */ /* 0x000fe20007ffe1ff */
[----:B------:R-:W-:Y:S01]  /*0370*/  IMAD.MOV.U32 R9, RZ, RZ, R5 ;  /* 0x000000ffff097224 */ /* 0x000fe200078e0005 */
[----:B------:R-:W-:-:S03]  /*0380*/  IADD3 R5, PT, PT, R3, -0x1, RZ ;  /* 0xffffffff03057810 */ /* 0x000fc60007ffe0ff */
[----:B------:R-:W-:Y:S01]  /*0390*/  @!P2 IMAD.MOV R9, RZ, RZ, -R9 ;  /* 0x000000ffff09a224 */ /* 0x000fe200078e0a09 */
[----:B------:R-:W-:Y:S02]  /*03a0*/  ISETP.GE.U32.AND P1, PT, R5, 0xf, PT ;  /* 0x0000000f0500780c */ /* 0x000fe40003f26070 */
[C---:B------:R-:W-:Y:S02]  /*03b0*/  SEL R5, R6.reuse, R7, !P0 ;  /* 0x0000000706057207 */ /* 0x040fe40004000000 */
[----:B------:R-:W-:Y:S02]  /*03c0*/  SEL R26, R6, R9, !P0 ;  /* 0x00000009061a7207 */ /* 0x000fe40004000000 */
[C---:B------:R-:W-:Y:S02]  /*03d0*/  ISETP.GT.AND P0, PT, R3.reuse, RZ, PT ;  /* 0x000000ff0300720c */ /* 0x040fe40003f04270 */
[C---:B------:R-:W-:Y:S01]  /*03e0*/  LOP3.LUT R6, R3.reuse, 0xf, RZ, 0xc0, !PT ;  /* 0x0000000f03067812 */ /* 0x040fe200078ec0ff */
[----:B------:R-:W-:Y:S01]  /*03f0*/  IMAD R24, R26, R3, RZ ;  /* 0x000000031a187224 */ /* 0x000fe200078e02ff */
[----:B------:R-:W-:-:S02]  /*0400*/  LOP3.LUT R7, R3, 0x7, RZ, 0xc0, !PT ;  /* 0x0000000703077812 */ /* 0x000fc400078ec0ff */
[----:B------:R-:W-:Y:S02]  /*0410*/  LOP3.LUT R9, R3, 0x3, RZ, 0xc0, !PT ;  /* 0x0000000303097812 */ /* 0x000fe400078ec0ff */
[----:B0-----:R-:W-:Y:S02]  /*0420*/  ISETP.LT.AND P0, PT, R4, UR7, P0 ;  /* 0x0000000704007c0c */ /* 0x001fe40008701270 */
[C---:B------:R-:W-:Y:S02]  /*0430*/  LEA R25, R26.reuse, UR5, 0x2 ;  /* 0x000000051a197c11 */ /* 0x040fe4000f8e10ff */
[----:B------:R-:W-:Y:S01]  /*0440*/  LEA R26, R26, UR4, 0x2 ;  /* 0x000000041a1a7c11 */ /* 0x000fe2000f8e10ff */
[----:B------:R-:W-:-:S08]  /*0450*/  UMOV UR4, URZ ;  /* 0x000000ff00047c82 */ /* 0x000fd00008000000 */
.L_x_31:
[----:B0-----:R-:W0:Y:S02]  /*0460*/  LDCU UR5, c[0x0][0x3b4] ;  /* 0x00007680ff0577ac */ /* 0x001e240008000800 */
[----:B0-----:R-:W-:Y:S01]  /*0470*/  ISETP.GE.AND P3, PT, R0, UR5, PT ;  /* 0x0000000500007c0c */ /* 0x001fe2000bf66270 */
[----:B------:R-:W0:-:S12]  /*0480*/  LDCU UR5, c[0x0][0x3c0] ;  /* 0x00007800ff0577ac */ /* 0x000e180008000800 */
[----:B------:R-:W1:Y:S01]  /*0490*/  @!P3 LDS R3, [R2] ;  /* 0x000000000203b984 */ /* 0x000e620000000800 */
[----:B------:R-:W2:Y:S01]  /*04a0*/  @!P3 LDC.64 R10, c[0x0][0x390] ;  /* 0x0000e400ff0abb82 */ /* 0x000ea20000000a00 */
[----:B-1----:R-:W-:-:S04]  /*04b0*/  @!P3 VIADD R3, R3, UR4 ;  /* 0x000000040303bc36 */ /* 0x002fc80008000000 */
[----:B--2---:R-:W-:-:S06]  /*04c0*/  @!P3 IMAD.WIDE R12, R3, 0x4, R10 ;  /* 0x00000004030cb825 */ /* 0x004fcc00078e020a */
[----:B------:R-:W2:Y:S01]  /*04d0*/  @!P3 LDG.E R13, desc[UR8][R12.64] ;  /* 0x000000080c0db981 */ /* 0x000ea2000c1e1900 */
[----:B0-----:R-:W-:-:S13]  /*04e0*/  ISETP.GE.AND P2, PT, R4, UR5, PT ;  /* 0x0000000504007c0c */ /* 0x001fda000bf46270 */
[----:B------:R-:W0:Y:S08]  /*04f0*/  @!P2 LDC R3, c[0x0][0x3b0] ;  /* 0x0000ec00ff03ab82 */ /* 0x000e300000000800 */
[----:B------:R-:W1:Y:S01]  /*0500*/  @!P2 LDC.64 R10, c[0x0][0x388] ;  /* 0x0000e200ff0aab82 */ /* 0x000e620000000a00 */
[----:B--2---:R-:W-:Y:S07]  /*0510*/  @!P3 STS [R22], R13 ;  /* 0x0000000d1600b388 */ /* 0x004fee0000000800 */
[----:B------:R-:W-:Y:S06]  /*0520*/  BAR.SYNC.DEFER_BLOCKING 0x0 ;  /* 0x0000000000007b1d */ /* 0x000fec0000010000 */
[----:B------:R-:W0:Y:S02]  /*0530*/  @!P2 LDS R14, [R25] ;  /* 0x00000000190ea984 */ /* 0x000e240000000800 */
[----:B0-----:R-:W-:-:S04]  /*0540*/  @!P2 IMAD R3, R14, R3, R5 ;  /* 0x000000030e03a224 */ /* 0x001fc800078e0205 */
[----:B-1----:R-:W-:-:S06]  /*0550*/  @!P2 IMAD.WIDE R10, R3, 0x8, R10 ;  /* 0x00000008030aa825 */ /* 0x002fcc00078e020a */
[----:B------:R-:W2:Y:S01]  /*0560*/  @!P2 LDG.E.64 R10, desc[UR8][R10.64] ;  /* 0x000000080a0aa981 */ /* 0x000ea2000c1e1b00 */
[----:B------:R-:W-:Y:S01]  /*0570*/  @!P2 MOV R3, 0x400 ;  /* 0x000004000003a802 */ /* 0x000fe20000000f00 */
[----:B------:R-:W-:Y:S01]  /*0580*/  BSSY.RECONVERGENT B0, `(.L_x_25) ;  /* 0x00000c1000007945 */ /* 0x000fe20003800200 */
[----:B------:R-:W0:Y:S02]  /*0590*/  @!P2 S2R R12, SR_CgaCtaId ;  /* 0x00000000000ca919 */ /* 0x000e240000008800 */
[----:B0-----:R-:W-:-:S04]  /*05a0*/  @!P2 LEA R3, R12, R3, 0x18 ;  /* 0x000000030c03a211 */ /* 0x001fc800078ec0ff */
[----:B------:R-:W-:-:S05]  /*05b0*/  @!P2 LEA R3, R0, R3, 0x3 ;  /* 0x000000030003a211 */ /* 0x000fca00078e18ff */
[----:B--2---:R0:W-:Y:S01]  /*05c0*/  @!P2 STS.64 [R3], R10 ;  /* 0x0000000a0300a388 */ /* 0x0041e20000000a00 */
[----:B------:R-:W-:Y:S06]  /*05d0*/  BAR.SYNC.DEFER_BLOCKING 0x0 ;  /* 0x0000000000007b1d */ /* 0x000fec0000010000 */
[----:B------:R-:W-:Y:S05]  /*05e0*/  @!P0 BRA `(.L_x_26) ;  /* 0x0000000800e88947 */ /* 0x000fea0003800000 */
[----:B0-----:R-:W0:Y:S01]  /*05f0*/  LDS R3, [R26] ;  /* 0x000000001a037984 */ /* 0x001e220000000800 */
[----:B------:R-:W1:Y:S01]  /*0600*/  LDCU UR5, c[0x0][0x3bc] ;  /* 0x00007780ff0577ac */ /* 0x000e620008000800 */
[----:B0-----:R-:W-:Y:S01]  /*0610*/  VIADD R10, R3, UR4 ;  /* 0x00000004030a7c36 */ /* 0x001fe20008000000 */
[----:B------:R-:W-:-:S03]  /*0620*/  MOV R3, RZ ;  /* 0x000000ff00037202 */ /* 0x000fc60000000f00 */
[----:B-1----:R-:W-:Y:S01]  /*0630*/  IMAD R27, R10, UR5, R5 ;  /* 0x000000050a1b7c24 */ /* 0x002fe2000f8e0205 */
[----:B------:R-:W-:Y:S06]  /*0640*/  @!P1 BRA `(.L_x_27) ;  /* 0x00000004003c9947 */ /* 0x000fec0003800000 */
[----:B------:R-:W0:Y:S01]  /*0650*/  S2UR UR6, SR_CgaCtaId ;  /* 0x00000000000679c3 */ /* 0x000e220000008800 */
[----:B------:R-:W-:Y:S01]  /*0660*/  UMOV UR5, 0x400 ;  /* 0x0000040000057882 */ /* 0x000fe20000000000 */
[----:B------:R-:W-:Y:S01]  /*0670*/  IMAD.MOV.U32 R3, RZ, RZ, R27 ;  /* 0x000000ffff037224 */ /* 0x000fe200078e001b */
[----:B------:R-:W-:Y:S01]  /*0680*/  MOV R17, R23 ;  /* 0x0000001700117202 */ /* 0x000fe20000000f00 */
[----:B0-----:R-:W-:-:S06]  /*0690*/  ULEA UR5, UR6, UR5, 0x18 ;  /* 0x0000000506057291 */ /* 0x001fcc000f8ec0ff */
[----:B------:R-:W-:-:S05]  /*06a0*/  LEA R16, R24, UR5, 0x3 ;  /* 0x0000000518107c11 */ /* 0x000fca000f8e18ff */
[----:B------:R-:W-:-:S07]  /*06b0*/  VIADD R16, R16, 0x40 ;  /* 0x0000004010107836 */ /* 0x000fce0000000000 */
.L_x_28:
[----:B------:R-:W0:Y:S01]  /*06c0*/  LDC.64 R10, c[0x0][0x380] ;  /* 0x0000e000ff0a7b82 */ /* 0x000e220000000a00 */
[----:B------:R-:W1:Y:S04]  /*06d0*/  LDS.64 R28, [R16+-0x40] ;  /* 0xffffc000101c7984 */ /* 0x000e680000000a00 */
[----:B------:R-:W2:Y:S03]  /*06e0*/  LDS.64 R14, [R16+-0x38] ;  /* 0xffffc800100e7984 */ /* 0x000ea60000000a00 */
[----:B------:R-:W3:Y:S01]  /*06f0*/  LDC R18, c[0x0][0x3b0] ;  /* 0x0000ec00ff127b82 */ /* 0x000ee20000000800 */
[----:B0-----:R-:W-:-:S05]  /*0700*/  IMAD.WIDE R10, R3, 0x8, R10 ;  /* 0x00000008030a7825 */ /* 0x001fca00078e020a */
[----:B------:R3:W1:Y:S02]  /*0710*/  LDG.E.64 R12, desc[UR8][R10.64] ;  /* 0x000000080a0c7981 */ /* 0x000664000c1e1b00 */
[----:B---3--:R-:W-:Y:S01]  /*0720*/  IMAD.WIDE.U32 R10, R18, 0x8, R10 ;  /* 0x00000008120a7825 */ /* 0x008fe200078e000a */
[----:B-1----:R-:W-:-:S04]  /*0730*/  DFMA R28, R12, R28, R20 ;  /* 0x0000001c0c1c722b */ /* 0x002fc80000000014 */
[----:B------:R0:W2:Y:S02]  /*0740*/  LDG.E.64 R20, desc[UR8][R10.64] ;  /* 0x000000080a147981 */ /* 0x0000a4000c1e1b00 */
[----:B0-----:R-:W-:-:S05]  /*0750*/  IMAD.WIDE.U32 R10, R18, 0x8, R10 ;  /* 0x00000008120a7825 */ /* 0x001fca00078e000a */
[----:B------:R0:W3:Y:S02]  /*0760*/  LDG.E.64 R12, desc[UR8][R10.64] ;  /* 0x000000080a0c7981 */ /* 0x0000e4000c1e1b00 */
[C---:B0-----:R-:W-:Y:S01]  /*0770*/  IMAD.WIDE.U32 R10, R18.reuse, 0x8, R10 ;  /* 0x00000008120a7825 */ /* 0x041fe200078e000a */
[----:B--2---:R-:W-:Y:S01]  /*0780*/  DFMA R14, R20, R14, R28 ;  /* 0x0000000e140e722b */ /* 0x004fe2000000001c */
[----:B------:R-:W3:Y:S04]  /*0790*/  LDS.64 R28, [R16+-0x30] ;  /* 0xffffd000101c7984 */ /* 0x000ee80000000a00 */
[----:B------:R0:W2:Y:S02]  /*07a0*/  LDG.E.64 R20, desc[UR8][R10.64] ;  /* 0x000000080a147981 */ /* 0x0000a4000c1e1b00 */
[----:B0-----:R-:W-:Y:S01]  /*07b0*/  IMAD.WIDE.U32 R10, R18, 0x8, R10 ;  /* 0x00000008120a7825 */ /* 0x001fe200078e000a */
[----:B---3--:R-:W-:-:S04]  /*07c0*/  DFMA R28, R12, R28, R14 ;  /* 0x0000001c0c1c722b */ /* 0x008fc8000000000e */
[----:B------:R0:W3:Y:S04]  /*07d0*/  LDG.E.64 R12, desc[UR8][R10.64] ;  /* 0x000000080a0c7981 */ /* 0x0000e8000c1e1b00 */
[----:B------:R-:W2:Y:S01]  /*07e0*/  LDS.64 R14, [R16+-0x28] ;  /* 0xffffd800100e7984 */ /* 0x000ea20000000a00 */
[C---:B0-----:R-:W-:Y:S01]  /*07f0*/  IMAD.WIDE.U32 R10, R18.reuse, 0x8, R10 ;  /* 0x00000008120a7825 */ /* 0x041fe200078e000a */
[----:B--2---:R-:W-:Y:S02]  /*0800*/  DFMA R14, R20, R14, R28 ;  /* 0x0000000e140e722b */ /* 0x004fe4000000001c */
        /* <DEDUP_REMOVED lines=16> */
[----:B------:R-:W3:Y:S04]  /*0910*/  LDS.64 R28, [R16] ;  /* 0x00000000101c7984 */ /* 0x000ee80000000a00 */
[----:B------:R0:W2:Y:S02]  /*0920*/  LDG.E.64 R20, desc[UR8][R10.64] ;  /* 0x000000080a147981 */ /* 0x0000a4000c1e1b00 */
[----:B0-----:R-:W-:Y:S01]  /*0930*/  IMAD.WIDE.U32 R10, R18, 0x8, R10 ;  /* 0x00000008120a7825 */ /* 0x001fe200078e000a */
[----:B---3--:R-:W-:-:S04]  /*0940*/  DFMA R28, R12, R28, R14 ;  /* 0x0000001c0c1c722b */ /* 0x008fc8000000000e */
[----:B------:R0:W3:Y:S04]  /*0950*/  LDG.E.64 R12, desc[UR8][R10.64] ;  /* 0x000000080a0c7981 */ /* 0x0000e8000c1e1b00 */
[----:B------:R-:W2:Y:S01]  /*0960*/  LDS.64 R14, [R16+0x8] ;  /* 0x00000800100e7984 */ /* 0x000ea20000000a00 */
[C---:B0-----:R-:W-:Y:S01]  /*0970*/  IMAD.WIDE.U32 R10, R18.reuse, 0x8, R10 ;  /* 0x00000008120a7825 */ /* 0x041fe200078e000a */
[----:B--2---:R-:W-:Y:S02]  /*0980*/  DFMA R14, R20, R14, R28 ;  /* 0x0000000e140e722b */ /* 0x004fe4000000001c */
[----:B------:R-:W3:Y:S04]  /*0990*/  LDS.64 R28, [R16+0x10] ;  /* 0x00001000101c7984 */ /* 0x000ee80000000a00 */
[----:B------:R0:W2:Y:S02]  /*09a0*/  LDG.E.64 R20, desc[UR8][R10.64] ;  /* 0x000000080a147981 */ /* 0x0000a4000c1e1b00 */
[----:B0-----:R-:W-:Y:S01]  /*09b0*/  IMAD.WIDE.U32 R10, R18, 0x8, R10 ;  /* 0x00000008120a7825 */ /* 0x001fe200078e000a */
[----:B---3--:R-:W-:-:S04]  /*09c0*/  DFMA R28, R12, R28, R14 ;  /* 0x0000001c0c1c722b */ /* 0x008fc8000000000e */
[----:B------:R0:W3:Y:S04]  /*09d0*/  LDG.E.64 R12, desc[UR8][R10.64] ;  /* 0x000000080a0c7981 */ /* 0x0000e8000c1e1b00 */
[----:B------:R-:W2:Y:S01]  /*09e0*/  LDS.64 R14, [R16+0x18] ;  /* 0x00001800100e7984 */ /* 0x000ea20000000a00 */
[C---:B0-----:R-:W-:Y:S01]  /*09f0*/  IMAD.WIDE.U32 R10, R18.reuse, 0x8, R10 ;  /* 0x00000008120a7825 */ /* 0x041fe200078e000a */
[----:B--2---:R-:W-:Y:S02]  /*0a00*/  DFMA R14, R20, R14, R28 ;  /* 0x0000000e140e722b */ /* 0x004fe4000000001c */
[----:B------:R-:W3:Y:S01]  /*0a10*/  LDS.64 R28, [R16+0x20] ;  /* 0x00002000101c7984 */ /* 0x000ee20000000a00 */
[----:B------:R-:W-:-:S05]  /*0a20*/  IMAD.WIDE.U32 R20, R18, 0x8, R10 ;  /* 0x0000000812147825 */ /* 0x000fca00078e000a */
[----:B---3--:R-:W-:Y:S02]  /*0a30*/  DFMA R28, R12, R28, R14 ;  /* 0x0000001c0c1c722b */ /* 0x008fe4000000000e */
[----:B------:R-:W2:Y:S04]  /*0a40*/  LDG.E.64 R14, desc[UR8][R10.64] ;  /* 0x000000080a0e7981 */ /* 0x000ea8000c1e1b00 */
[----:B------:R-:W2:Y:S04]  /*0a50*/  LDS.64 R12, [R16+0x28] ;  /* 0x00002800100c7984 */ /* 0x000ea80000000a00 */
[----:B------:R0:W3:Y:S02]  /*0a60*/  LDG.E.64 R10, desc[UR8][R20.64] ;  /* 0x00000008140a7981 */ /* 0x0000e4000c1e1b00 */
[----:B0-----:R-:W-:-:S06]  /*0a70*/  IMAD.WIDE.U32 R20, R18, 0x8, R20 ;  /* 0x0000000812147825 */ /* 0x001fcc00078e0014 */
[----:B------:R-:W4:Y:S01]  /*0a80*/  LDG.E.64 R20, desc[UR8][R20.64] ;  /* 0x0000000814147981 */ /* 0x000f22000c1e1b00 */
[----:B------:R-:W-:-:S04]  /*0a90*/  IADD3 R17, PT, PT, R17, 0x10, RZ ;  /* 0x0000001011117810 */ /* 0x000fc80007ffe0ff */
[----:B------:R-:W-:Y:S01]  /*0aa0*/  ISETP.NE.AND P2, PT, R17, RZ, PT ;  /* 0x000000ff1100720c */ /* 0x000fe20003f45270 */
[----:B------:R-:W-:Y:S01]  /*0ab0*/  IMAD R3, R18, 0x10, R3 ;  /* 0x0000001012037824 */ /* 0x000fe200078e0203 */
[----:B--2---:R-:W-:Y:S01]  /*0ac0*/  DFMA R14, R14, R12, R28 ;  /* 0x0000000c0e0e722b */ /* 0x004fe2000000001c */
[----:B------:R-:W3:Y:S07]  /*0ad0*/  LDS.64 R12, [R16+0x30] ;  /* 0x00003000100c7984 */ /* 0x000eee0000000a00 */
[----:B---3--:R-:W-:Y:S01]  /*0ae0*/  DFMA R12, R10, R12, R14 ;  /* 0x0000000c0a0c722b */ /* 0x008fe2000000000e */
[----:B------:R0:W4:Y:S02]  /*0af0*/  LDS.64 R10, [R16+0x38] ;  /* 0x00003800100a7984 */ /* 0x0001240000000a00 */
[----:B0-----:R-:W-:-:S05]  /*0b00*/  IADD3 R16, PT, PT, R16, 0x80, RZ ;  /* 0x0000008010107810 */ /* 0x001fca0007ffe0ff */
[----:B----4-:R-:W-:Y:S01]  /*0b10*/  DFMA R20, R20, R10, R12 ;  /* 0x0000000a1414722b */ /* 0x010fe2000000000c */
[----:B------:R-:W-:Y:S10]  /*0b20*/  @P2 BRA `(.L_x_28) ;  /* 0xfffffff800e42947 */ /* 0x000ff4000383ffff */
[----:B------:R-:W-:-:S07]  /*0b30*/  IMAD.MOV.U32 R3, RZ, RZ, R8 ;  /* 0x000000ffff037224 */ /* 0x000fce00078e0008 */
.L_x_27:
[----:B------:R-:W-:-:S13]  /*0b40*/  ISETP.NE.AND P2, PT, R6, RZ, PT ;  /* 0x000000ff0600720c */ /* 0x000fda0003f45270 */
        /* <DEDUP_REMOVED lines=8> */
[----:B-1----:R-:W-:-:S05]  /*0bd0*/  IMAD.WIDE R12, R11, 0x8, R12 ;  /* 0x000000080b0c7825 */ /* 0x002fca00078e020c */
[----:B------:R0:W2:Y:S02]  /*0be0*/  LDG.E.64 R18, desc[UR8][R12.64] ;  /* 0x000000080c127981 */ /* 0x0000a4000c1e1b00 */
[----:B0-----:R-:W-:-:S05]  /*0bf0*/  IMAD.WIDE.U32 R12, R28, 0x8, R12 ;  /* 0x000000081c0c7825 */ /* 0x001fca00078e000c */
[----:B------:R0:W3:Y:S02]  /*0c00*/  LDG.E.64 R14, desc[UR8][R12.64] ;  /* 0x000000080c0e7981 */ /* 0x0000e4000c1e1b00 */
[----:B0-----:R-:W-:-:S05]  /*0c10*/  IMAD.WIDE.U32 R12, R28, 0x8, R12 ;  /* 0x000000081c0c7825 */ /* 0x001fca00078e000c */
[----:B------:R-:W4:Y:S01]  /*0c20*/  LDG.E.64 R10, desc[UR8][R12.64] ;  /* 0x000000080c0a7981 */ /* 0x000f22000c1e1b00 */
[----:B------:R-:W0:Y:S01]  /*0c30*/  S2UR UR6, SR_CgaCtaId ;  /* 0x00000000000679c3 */ /* 0x000e220000008800 */
[----:B------:R-:W-:Y:S01]  /*0c40*/  UMOV UR5, 0x400 ;  /* 0x0000040000057882 */ /* 0x000fe20000000000 */
[----:B------:R-:W-:Y:S01]  /*0c50*/  IMAD.IADD R29, R24, 0x1, R3 ;  /* 0x00000001181d7824 */ /* 0x000fe200078e0203 */
[----:B0-----:R-:W-:-:S06]  /*0c60*/  ULEA UR5, UR6, UR5, 0x18 ;  /* 0x0000000506057291 */ /* 0x001fcc000f8ec0ff */
[----:B------:R-:W-:-:S05]  /*0c70*/  LEA R29, R29, UR5, 0x3 ;  /* 0x000000051d1d7c11 */ /* 0x000fca000f8e18ff */
[----:B------:R-:W2:Y:S02]  /*0c80*/  LDS.64 R16, [R29] ;  /* 0x000000001d107984 */ /* 0x000ea40000000a00 */
[----:B--2---:R-:W-:Y:S02]  /*0c90*/  DFMA R16, R18, R16, R20 ;  /* 0x000000101210722b */ /* 0x004fe40000000014 */
[----:B------:R-:W3:Y:S04]  /*0ca0*/  LDS.64 R18, [R29+0x8] ;  /* 0x000008001d127984 */ /* 0x000ee80000000a00 */
[----:B------:R-:W-:Y:S02]  /*0cb0*/  LDS.64 R20, [R29+0x18] ;  /* 0x000018001d147984 */ /* 0x000fe40000000a00 */
[----:B---3--:R-:W-:-:S02]  /*0cc0*/  DFMA R18, R14, R18, R16 ;  /* 0x000000120e12722b */ /* 0x008fc40000000010 */
[----:B------:R-:W4:Y:S01]  /*0cd0*/  LDS.64 R16, [R29+0x10] ;  /* 0x000010001d107984 */ /* 0x000f220000000a00 */
[----:B------:R-:W-:-:S05]  /*0ce0*/  IMAD.WIDE.U32 R14, R28, 0x8, R12 ;  /* 0x000000081c0e7825 */ /* 0x000fca00078e000c */
[----:B------:R-:W2:Y:S01]  /*0cf0*/  LDG.E.64 R12, desc[UR8][R14.64] ;  /* 0x000000080e0c7981 */ /* 0x000ea2000c1e1b00 */
[----:B----4-:R-:W-:Y:S01]  /*0d00*/  DFMA R10, R10, R16, R18 ;  /* 0x000000100a0a722b */ /* 0x010fe20000000012 */
[----:B------:R-:W-:-:S05]  /*0d10*/  IMAD.WIDE.U32 R16, R28, 0x8, R14 ;  /* 0x000000081c107825 */ /* 0x000fca00078e000e */
[----:B------:R0:W3:Y:S02]  /*0d20*/  LDG.E.64 R14, desc[UR8][R16.64] ;  /* 0x00000008100e7981 */ /* 0x0000e4000c1e1b00 */
[----:B0-----:R-:W-:-:S05]  /*0d30*/  IMAD.WIDE.U32 R16, R28, 0x8, R16 ;  /* 0x000000081c107825 */ /* 0x001fca00078e0010 */
[----:B------:R0:W4:Y:S02]  /*0d40*/  LDG.E.64 R18, desc[UR8][R16.64] ;  /* 0x0000000810127981 */ /* 0x000124000c1e1b00 */
[C---:B0-----:R-:W-:Y:S01]  /*0d50*/  IMAD.WIDE.U32 R16, R28.reuse, 0x8, R16 ;  /* 0x000000081c107825 */ /* 0x041fe200078e0010 */
[----:B--2---:R-:W-:Y:S01]  /*0d60*/  DFMA R12, R12, R20, R10 ;  /* 0x000000140c0c722b */ /* 0x004fe2000000000a */
[----:B------:R-:W3:Y:S07]  /*0d70*/  LDS.64 R10, [R29+0x20] ;  /* 0x000020001d0a7984 */ /* 0x000eee0000000a00 */
[----:B---3--:R-:W-:Y:S01]  /*0d80*/  DFMA R12, R14, R10, R12 ;  /* 0x0000000a0e0c722b */ /* 0x008fe2000000000c */
[----:B------:R-:W4:Y:S01]  /*0d90*/  LDS.64 R10, [R29+0x28] ;  /* 0x000028001d0a7984 */ /* 0x000f220000000a00 */
[----:B------:R-:W-:-:S03]  /*0da0*/  IMAD.WIDE.U32 R20, R28, 0x8, R16 ;  /* 0x000000081c147825 */ /* 0x000fc600078e0010 */
[----:B------:R-:W0:Y:S04]  /*0db0*/  LDS.64 R14, [R29+0x30] ;  /* 0x000030001d0e7984 */ /* 0x000e280000000a00 */
[----:B------:R-:W2:Y:S01]  /*0dc0*/  LDG.E.64 R20, desc[UR8][R20.64] ;  /* 0x0000000814147981 */ /* 0x000ea2000c1e1b00 */
[----:B----4-:R-:W-:-:S03]  /*0dd0*/  DFMA R12, R18, R10, R12 ;  /* 0x0000000a120c722b */ /* 0x010fc6000000000c */
[----:B------:R1:W0:Y:S04]  /*0de0*/  LDG.E.64 R10, desc[UR8][R16.64] ;  /* 0x00000008100a7981 */ /* 0x000228000c1e1b00 */
[----:B-1----:R-:W2:Y:S01]  /*0df0*/  LDS.64 R16, [R29+0x38] ;  /* 0x000038001d107984 */ /* 0x002ea20000000a00 */
[----:B------:R-:W-:Y:S01]  /*0e00*/  IADD3 R3, PT, PT, R3, 0x8, RZ ;  /* 0x0000000803037810 */ /* 0x000fe20007ffe0ff */
[----:B0-----:R-:W-:-:S08]  /*0e10*/  DFMA R10, R10, R14, R12 ;  /* 0x0000000e0a0a722b */ /* 0x001fd0000000000c */
[----:B--2---:R-:W-:-:S11]  /*0e20*/  DFMA R20, R20, R16, R10 ;  /* 0x000000101414722b */ /* 0x004fd6000000000a */
.L_x_29:
        /* <DEDUP_REMOVED lines=11> */
[----:B------:R0:W3:Y:S01]  /*0ee0*/  LDG.E.64 R10, desc[UR8][R12.64] ;  /* 0x000000080c0a7981 */ /* 0x0000e2000c1e1b00 */
[----:B------:R-:W1:Y:S01]  /*0ef0*/  S2UR UR6, SR_CgaCtaId ;  /* 0x00000000000679c3 */ /* 0x000e620000008800 */
[----:B------:R-:W-:Y:S01]  /*0f00*/  UMOV UR5, 0x400 ;  /* 0x0000040000057882 */ /* 0x000fe20000000000 */
[----:B------:R-:W-:Y:S02]  /*0f10*/  IMAD.IADD R18, R24, 0x1, R3 ;  /* 0x0000000118127824 */ /* 0x000fe400078e0203 */
[----:B0-----:R-:W-:Y:S01]  /*0f20*/  IMAD.WIDE.U32 R12, R19, 0x8, R12 ;  /* 0x00000008130c7825 */ /* 0x001fe200078e000c */
[----:B-1----:R-:W-:-:S06]  /*0f30*/  ULEA UR5, UR6, UR5, 0x18 ;  /* 0x0000000506057291 */ /* 0x002fcc000f8ec0ff */
[----:B------:R-:W-:-:S05]  /*0f40*/  LEA R18, R18, UR5, 0x3 ;  /* 0x0000000512127c11 */ /* 0x000fca000f8e18ff */
[----:B------:R-:W2:Y:S02]  /*0f50*/  LDS.64 R14, [R18] ;  /* 0x00000000120e7984 */ /* 0x000ea40000000a00 */
[----:B--2---:R-:W-:Y:S02]  /*0f60*/  DFMA R16, R16, R14, R20 ;  /* 0x0000000e1010722b */ /* 0x004fe40000000014 */
[----:B------:R-:W3:Y:S01]  /*0f70*/  LDS.64 R14, [R18+0x8] ;  /* 0x00000800120e7984 */ /* 0x000ee20000000a00 */
[----:B------:R-:W-:-:S06]  /*0f80*/  IMAD.WIDE.U32 R20, R19, 0x8, R12 ;  /* 0x0000000813147825 */ /* 0x000fcc00078e000c */
[----:B------:R-:W2:Y:S01]  /*0f90*/  LDG.E.64 R20, desc[UR8][R20.64] ;  /* 0x0000000814147981 */ /* 0x000ea2000c1e1b00 */
[----:B---3--:R-:W-:-:S03]  /*0fa0*/  DFMA R14, R10, R14, R16 ;  /* 0x0000000e0a0e722b */ /* 0x008fc60000000010 */
[----:B------:R0:W3:Y:S04]  /*0fb0*/  LDG.E.64 R10, desc[UR8][R12.64] ;  /* 0x000000080c0a7981 */ /* 0x0000e8000c1e1b00 */
[----:B0-----:R-:W3:Y:S04]  /*0fc0*/  LDS.64 R12, [R18+0x10] ;  /* 0x00001000120c7984 */ /* 0x001ee80000000a00 */
[----:B------:R-:W2:Y:S01]  /*0fd0*/  LDS.64 R18, [R18+0x18] ;  /* 0x0000180012127984 */ /* 0x000ea20000000a00 */
[----:B------:R-:W-:Y:S01]  /*0fe0*/  IADD3 R3, PT, PT, R3, 0x4, RZ ;  /* 0x0000000403037810 */ /* 0x000fe20007ffe0ff */
[----:B---3--:R-:W-:-:S08]  /*0ff0*/  DFMA R10, R10, R12, R14 ;  /* 0x0000000c0a0a722b */ /* 0x008fd0000000000e */
[----:B--2---:R-:W-:-:S11]  /*1000*/  DFMA R20, R20, R18, R10 ;  /* 0x000000121414722b */ /* 0x004fd6000000000a */
.L_x_30:
[----:B------:R-:W-:Y:S05]  /*1010*/  @!P3 BRA `(.L_x_26) ;  /* 0x00000000005cb947 */ /* 0x000fea0003800000 */
[----:B------:R-:W0:Y:S08]  /*1020*/  LDC R16, c[0x0][0x3b0] ;  /* 0x0000ec00ff107b82 */ /* 0x000e300000000800 */
[----:B------:R-:W1:Y:S01]  /*1030*/  LDC.64 R10, c[0x0][0x380] ;  /* 0x0000e000ff0a7b82 */ /* 0x000e620000000a00 */
[----:B0-----:R-:W-:-:S04]  /*1040*/  IMAD R27, R3, R16, R27 ;  /* 0x00000010031b7224 */ /* 0x001fc800078e021b */
[----:B-1----:R-:W-:-:S05]  /*1050*/  IMAD.WIDE R10, R27, 0x8, R10 ;  /* 0x000000081b0a7825 */ /* 0x002fca00078e020a */
[----:B------:R-:W2:Y:S01]  /*1060*/  LDG.E.64 R12, desc[UR8][R10.64] ;  /* 0x000000080a0c7981 */ /* 0x000ea2000c1e1b00 */
[----:B------:R-:W0:Y:S01]  /*1070*/  S2UR UR6, SR_CgaCtaId ;  /* 0x00000000000679c3 */ /* 0x000e220000008800 */
[----:B------:R-:W-:Y:S01]  /*1080*/  UMOV UR5, 0x400 ;  /* 0x0000040000057882 */ /* 0x000fe20000000000 */
[----:B------:R-:W-:Y:S02]  /*1090*/  IADD3 R3, PT, PT, R24, R3, RZ ;  /* 0x0000000318037210 */ /* 0x000fe40007ffe0ff */
[----:B------:R-:W-:Y:S01]  /*10a0*/  ISETP.NE.AND P2, PT, R9, 0x1, PT ;  /* 0x000000010900780c */ /* 0x000fe20003f45270 */
[----:B0-----:R-:W-:-:S06]  /*10b0*/  ULEA UR5, UR6, UR5, 0x18 ;  /* 0x0000000506057291 */ /* 0x001fcc000f8ec0ff */
[----:B------:R-:W-:-:S05]  /*10c0*/  LEA R3, R3, UR5, 0x3 ;  /* 0x0000000503037c11 */ /* 0x000fca000f8e18ff */
[----:B------:R-:W2:Y:S02]  /*10d0*/  LDS.64 R14, [R3] ;  /* 0x00000000030e7984 */ /* 0x000ea40000000a00 */
[----:B--2---:R-:W-:Y:S01]  /*10e0*/  DFMA R20, R12, R14, R20 ;  /* 0x0000000e0c14722b */ /* 0x004fe20000000014 */
[----:B------:R-:W-:Y:S10]  /*10f0*/  @!P2 BRA `(.L_x_26) ;  /* 0x000000000024a947 */ /* 0x000ff40003800000 */
[----:B------:R-:W-:Y:S01]  /*1100*/  ISETP.NE.AND P2, PT, R9, 0x2, PT ;  /* 0x000000020900780c */ /* 0x000fe20003f45270 */
[C---:B------:R-:W-:Y:S01]  /*1110*/  IMAD.WIDE.U32 R10, R16.reuse, 0x8, R10 ;  /* 0x00000008100a7825 */ /* 0x040fe200078e000a */
[----:B------:R-:W0:Y:S04]  /*1120*/  LDS.64 R14, [R3+0x8] ;  /* 0x00000800030e7984 */ /* 0x000e280000000a00 */
[----:B------:R1:W0:Y:S07]  /*1130*/  LDG.E.64 R12, desc[UR8][R10.64] ;  /* 0x000000080a0c7981 */ /* 0x00022e000c1e1b00 */
[----:B-1----:R-:W-:-:S02]  /*1140*/  @P2 IMAD.WIDE.U32 R10, R16, 0x8, R10 ;  /* 0x00000008100a2825 */ /* 0x002fc400078e000a */
[----:B------:R-:W1:Y:S04]  /*1150*/  @P2 LDS.64 R16, [R3+0x10] ;  /* 0x0000100003102984 */ /* 0x000e680000000a00 */
[----:B------:R-:W1:Y:S01]  /*1160*/  @P2 LDG.E.64 R10, desc[UR8][R10.64] ;  /* 0x000000080a0a2981 */ /* 0x000e62000c1e1b00 */
[----:B0-----:R-:W-:-:S08]  /*1170*/  DFMA R20, R12, R14, R20 ;  /* 0x0000000e0c14722b */ /* 0x001fd00000000014 */
[----:B-1----:R-:W-:-:S11]  /*1180*/  @P2 DFMA R20, R10, R16, R20 ;  /* 0x000000100a14222b */ /* 0x002fd60000000014 */
.L_x_26:
[----:B------:R-:W-:Y:S05]  /*1190*/  BSYNC.RECONVERGENT B0 ;  /* 0x0000000000007941 */ /* 0x000fea0003800200 */
.L_x_25:
[----:B------:R-:W1:Y:S01]  /*11a0*/  LDCU UR5, c[0x0][0x3b8] ;  /* 0x00007700ff0577ac */ /* 0x000e620008000800 */
[----:B------:R-:W-:-:S04]  /*11b0*/  UIADD3 UR4, UPT, UPT, UR4, 0x1, URZ ;  /* 0x0000000104047890 */ /* 0x000fc8000fffe0ff */
[----:B-1----:R-:W-:Y:S01]  /*11c0*/  UISETP.NE.AND UP0, UPT, UR4, UR5, UPT ;  /* 0x000000050400728c */ /* 0x002fe2000bf05270 */
[----:B------:R-:W-:Y:S08]  /*11d0*/  BAR.SYNC.DEFER_BLOCKING 0x0 ;  /* 0x0000000000007b1d */ /* 0x000ff00000010000 */
[----:B------:R-:W-:Y:S05]  /*11e0*/  BRA.U UP0, `(.L_x_31) ;  /* 0xfffffff1009c7547 */ /* 0x000fea000b83ffff */
.L_x_24:
[----:B------:R-:W1:Y:S02]  /*11f0*/  LDCU UR5, c[0x0][0x3c0] ;  /* 0x00007800ff0577ac */ /* 0x000e640008000800 */
[----:B-1----:R-:W-:-:S13]  /*1200*/  ISETP.GE.AND P0, PT, R4, UR5, PT ;  /* 0x0000000504007c0c */ /* 0x002fda000bf06270 */
[----:B------:R-:W-:Y:S05]  /*1210*/  @P0 EXIT ;  /* 0x000000000000094d */ /* 0x000fea0003800000 */
[----:B0-----:R-:W0:Y:S01]  /*1220*/  LDC.64 R2, c[0x0][0x398] ;  /* 0x0000e600ff027b82 */ /* 0x001e220000000a00 */
[----:B------:R-:W1:Y:S01]  /*1230*/  LDCU.128 UR4, c[0x0][0x3a0] ;  /* 0x00007400ff0477ac */ /* 0x000e620008000c00 */
[----:B0-----:R-:W-:-:S05]  /*1240*/  IMAD.WIDE R4, R4, 0x8, R2 ;  /* 0x0000000804047825 */ /* 0x001fca00078e0202 */
[----:B------:R-:W1:Y:S02]  /*1250*/  LDG.E.64 R2, desc[UR8][R4.64] ;  /* 0x0000000804027981 */ /* 0x000e64000c1e1b00 */
[----:B-1----:R-:W-:-:S08]  /*1260*/  DMUL R2, R2, UR6 ;  /* 0x0000000602027c28 */ /* 0x002fd00008000000 */
[----:B------:R-:W-:-:S07]  /*1270*/  DFMA R2, R20, UR4, R2 ;  /* 0x0000000414027c2b */ /* 0x000fce0008000002 */
[----:B------:R-:W-:Y:S01]  /*1280*/  STG.E.64 desc[UR8][R4.64], R2 ;  /* 0x0000000204007986 */ /* 0x000fe2000c101b08 */
[----:B------:R-:W-:Y:S05]  /*1290*/  EXIT ;  /* 0x000000000000794d */ /* 0x000fea0003800000 */
.L_x_32:
        /* <DEDUP_REMOVED lines=14> */
.L_x_50:


//--------------------- .text.accumulateExternal  --------------------------
	.section	.text.accumulateExternal,"ax",@progbits
	.align	128
        .global         accumulateExternal
        .type           accumulateExternal,@function
        .size           accumulateExternal,(.L_x_51 - accumulateExternal)
        .other          accumulateExternal,@"STO_CUDA_ENTRY STV_DEFAULT"
accumulateExternal:
.text.accumulateExternal:
[----:B------:R-:W-:Y:S01]  /*0000*/  LDC R1, c[0x0][0x37c] ;  /* 0x0000df00ff017b82 */ /* 0x000fe20000000800 */
[----:B------:R-:W0:Y:S07]  /*0010*/  S2R R0, SR_TID.X ;  /* 0x0000000000007919 */ /* 0x000e2e0000002100 */
[----:B------:R-:W0:Y:S01]  /*0020*/  S2UR UR4, SR_CTAID.X ;  /* 0x00000000000479c3 */ /* 0x000e220000002500 */
[----:B------:R-:W1:Y:S07]  /*0030*/  LDCU UR5, c[0x0][0x3a0] ;  /* 0x00007400ff0577ac */ /* 0x000e6e0008000800 */
[----:B------:R-:W0:Y:S02]  /*0040*/  LDC R9, c[0x0][0x360] ;  /* 0x0000d800ff097b82 */ /* 0x000e240000000800 */
[----:B0-----:R-:W-:-:S05]  /*0050*/  IMAD R9, R9, UR4, R0 ;  /* 0x0000000409097c24 */ /* 0x001fca000f8e0200 */
[----:B-1----:R-:W-:-:S13]  /*0060*/  ISETP.GE.AND P0, PT, R9, UR5, PT ;  /* 0x0000000509007c0c */ /* 0x002fda000bf06270 */
[----:B------:R-:W-:Y:S05]  /*0070*/  @P0 EXIT ;  /* 0x000000000000094d */ /* 0x000fea0003800000 */
[----:B------:R-:W0:Y:S01]  /*0080*/  LDC.64 R4, c[0x0][0x388] ;  /* 0x0000e200ff047b82 */ /* 0x000e220000000a00 */
[----:B------:R-:W1:Y:S07]  /*0090*/  LDCU.64 UR4, c[0x0][0x358] ;  /* 0x00006b00ff0477ac */ /* 0x000e6e0008000a00 */
[----:B------:R-:W2:Y:S08]  /*00a0*/  LDC.64 R2, c[0x0][0x390] ;  /* 0x0000e400ff027b82 */ /* 0x000eb00000000a00 */
[----:B------:R-:W3:Y:S01]  /*00b0*/  LDC.64 R6, c[0x0][0x380] ;  /* 0x0000e000ff067b82 */ /* 0x000ee20000000a00 */
[----:B0-----:R-:W-:-:S07]  /*00c0*/  IMAD.WIDE R4, R9, 0x4, R4 ;  /* 0x0000000409047825 */ /* 0x001fce00078e0204 */
[----:B------:R-:W0:Y:S01]  /*00d0*/  LDC.64 R10, c[0x0][0x398] ;  /* 0x0000e600ff0a7b82 */ /* 0x000e220000000a00 */
[----:B-1----:R-:W3:Y:S01]  /*00e0*/  LDG.E R5, desc[UR4][R4.64] ;  /* 0x0000000404057981 */ /* 0x002ee2000c1e1900 */
[----:B--2---:R-:W-:-:S06]  /*00f0*/  IMAD.WIDE R2, R9, 0x8, R2 ;  /* 0x0000000809027825 */ /* 0x004fcc00078e0202 */
[----:B------:R-:W0:Y:S01]  /*0100*/  LDG.E.64 R2, desc[UR4][R2.64] ;  /* 0x0000000402027981 */ /* 0x000e22000c1e1b00 */
[----:B---3--:R-:W-:-:S05]  /*0110*/  IMAD.WIDE R6, R5, 0x8, R6 ;  /* 0x0000000805067825 */ /* 0x008fca00078e0206 */
[----:B------:R-:W0:Y:S02]  /*0120*/  LDG.E.64 R8, desc[UR4][R6.64] ;  /* 0x0000000406087981 */ /* 0x000e24000c1e1b00 */
[----:B0-----:R-:W-:-:S07]  /*0130*/  DFMA R8, R2, R10, R8 ;  /* 0x0000000a0208722b */ /* 0x001fce0000000008 */
[----:B------:R-:W-:Y:S01]  /*0140*/  STG.E.64 desc[UR4][R6.64], R8 ;  /* 0x0000000806007986 */ /* 0x000fe2000c101b04 */
[----:B------:R-:W-:Y:S05]  /*0150*/  EXIT ;  /* 0x000000000000794d */ /* 0x000fea0003800000 */
.L_x_33:
        /* <DEDUP_REMOVED lines=10> */
.L_x_51:


//--------------------- .text.sparseMultiply      --------------------------
	.section	.text.sparseMultiply,"ax",@progbits
	.align	128
        .global         sparseMultiply
        .type           sparseMultiply,@function
        .size           sparseMultiply,(.L_x_52 - sparseMultiply)
        .other          sparseMultiply,@"STO_CUDA_ENTRY STV_DEFAULT"
sparseMultiply:
.text.sparseMultiply:
[----:B------:R-:W-:Y:S01]  /*0000*/  LDC R1, c[0x0][0x37c] ;  /* 0x0000df00ff017b82 */ /* 0x000fe20000000800 */
[----:B------:R-:W0:Y:S07]  /*0010*/  S2R R5, SR_TID.X ;  /* 0x0000000000057919 */ /* 0x000e2e0000002100 */
[----:B------:R-:W1:Y:S01]  /*0020*/  S2UR UR4, SR_CTAID.X ;  /* 0x00000000000479c3 */ /* 0x000e620000002500 */
[----:B------:R-:W2:Y:S01]  /*0030*/  LDCU UR8, c[0x0][0x3b8] ;  /* 0x00007700ff0877ac */ /* 0x000ea20008000800 */
[----:B------:R-:W3:Y:S06]  /*0040*/  LDCU.64 UR6, c[0x0][0x358] ;  /* 0x00006b00ff0677ac */ /* 0x000eec0008000a00 */
[----:B------:R-:W1:Y:S02]  /*0050*/  LDC R9, c[0x0][0x360] ;  /* 0x0000d800ff097b82 */ /* 0x000e640000000800 */
[----:B-1----:R-:W-:-:S05]  /*0060*/  IMAD R4, R9, UR4, RZ ;  /* 0x0000000409047c24 */ /* 0x002fca000f8e02ff */
[----:B0-----:R-:W-:-:S04]  /*0070*/  IADD3 R0, PT, PT, R4, R5, RZ ;  /* 0x0000000504007210 */ /* 0x001fc80007ffe0ff */
[----:B--2---:R-:W-:-:S13]  /*0080*/  ISETP.GE.AND P0, PT, R0, UR8, PT ;  /* 0x0000000800007c0c */ /* 0x004fda000bf06270 */
[----:B------:R-:W0:Y:S02]  /*0090*/  @!P0 LDC.64 R2, c[0x0][0x390] ;  /* 0x0000e400ff028b82 */ /* 0x000e240000000a00 */
[----:B0-----:R-:W-:-:S06]  /*00a0*/  @!P0 IMAD.WIDE R2, R0, 0x4, R2 ;  /* 0x0000000400028825 */ /* 0x001fcc00078e0202 */
[----:B---3--:R-:W2:Y:S01]  /*00b0*/  @!P0 LDG.E R3, desc[UR6][R2.64] ;  /* 0x0000000602038981 */ /* 0x008ea2000c1e1900 */
[----:B------:R-:W0:Y:S01]  /*00c0*/  S2UR UR5, SR_CgaCtaId ;  /* 0x00000000000579c3 */ /* 0x000e220000008800 */
[----:B------:R-:W-:Y:S01]  /*00d0*/  UMOV UR4, 0x400 ;  /* 0x0000040000047882 */ /* 0x000fe20000000000 */
[----:B------:R-:W-:Y:S01]  /*00e0*/  ISETP.NE.AND P1, PT, R5, RZ, PT ;  /* 0x000000ff0500720c */ /* 0x000fe20003f25270 */
[----:B------:R-:W-:Y:S01]  /*00f0*/  BSSY.RECONVERGENT B0, `(.L_x_34) ;  /* 0x0000020000007945 */ /* 0x000fe20003800200 */
[----:B0-----:R-:W-:-:S06]  /*0100*/  ULEA UR4, UR5, UR4, 0x18 ;  /* 0x0000000405047291 */ /* 0x001fcc000f8ec0ff */
[----:B------:R-:W-:-:S05]  /*0110*/  LEA R6, R5, UR4, 0x2 ;  /* 0x0000000405067c11 */ /* 0x000fca000f8e10ff */
[----:B--2---:R0:W-:Y:S01]  /*0120*/  @!P0 STS [R6], R3 ;  /* 0x0000000306008388 */ /* 0x0041e20000000800 */
[----:B------:R-:W-:Y:S05]  /*0130*/  @P1 BRA `(.L_x_35) ;  /* 0x00000000006c1947 */ /* 0x000fea0003800000 */
[----:B0-----:R-:W0:Y:S01]  /*0140*/  LDC.64 R2, c[0x0][0x390] ;  /* 0x0000e400ff027b82 */ /* 0x001e220000000a00 */
[----:B------:R-:W-:-:S05]  /*0150*/  VIADDMNMX.U32 R5, R4, R9, UR8, PT ;  /* 0x0000000804057e46 */ /* 0x000fca000b800009 */
[----:B0-----:R-:W-:-:S06]  /*0160*/  IMAD.WIDE R2, R5, 0x4, R2 ;  /* 0x0000000405027825 */ /* 0x001fcc00078e0202 */
[----:B------:R0:W2:Y:S01]  /*0170*/  LDG.E R3, desc[UR6][R2.64] ;  /* 0x0000000602037981 */ /* 0x0000a2000c1e1900 */
[----:B------:R-:W1:Y:S01]  /*0180*/  I2F.U32.RP R7, R9 ;  /* 0x0000000900077306 */ /* 0x000e620000209000 */
[----:B------:R-:W-:-:S07]  /*0190*/  ISETP.NE.U32.AND P3, PT, R9, RZ, PT ;  /* 0x000000ff0900720c */ /* 0x000fce0003f65070 */
[----:B-1----:R-:W1:Y:S02]  /*01a0*/  MUFU.RCP R7, R7 ;  /* 0x0000000700077308 */ /* 0x002e640000001000 */
[----:B-1----:R-:W-:-:S06]  /*01b0*/  IADD3 R4, PT, PT, R7, 0xffffffe, RZ ;  /* 0x0ffffffe07047810 */ /* 0x002fcc0007ffe0ff */
[----:B------:R1:W3:Y:S02]  /*01c0*/  F2I.FTZ.U32.TRUNC.NTZ R5, R4 ;  /* 0x0000000400057305 */ /* 0x0002e4000021f000 */
[----:B-1----:R-:W-:Y:S01]  /*01d0*/  HFMA2 R4, -RZ, RZ, 0, 0 ;  /* 0x00000000ff047431 */ /* 0x002fe200000001ff */
[----:B---3--:R-:W-:-:S05]  /*01e0*/  IADD3 R8, PT, PT, RZ, -R5, RZ ;  /* 0x80000005ff087210 */ /* 0x008fca0007ffe0ff */
[----:B------:R-:W-:-:S04]  /*01f0*/  IMAD R11, R8, R9, RZ ;  /* 0x00000009080b7224 */ /* 0x000fc800078e02ff */
[----:B------:R-:W-:Y:S01]  /*0200*/  IMAD.HI.U32 R5, R5, R11, R4 ;  /* 0x0000000b05057227 */ /* 0x000fe200078e0004 */
[----:B------:R-:W-:-:S05]  /*0210*/  IADD3 R4, PT, PT, R0, R9, RZ ;  /* 0x0000000900047210 */ /* 0x000fca0007ffe0ff */
[----:B------:R-:W-:-:S05]  /*0220*/  IMAD.HI.U32 R5, R5, UR8, RZ ;  /* 0x0000000805057c27 */ /* 0x000fca000f8e00ff */
[----:B0-----:R-:W-:-:S05]  /*0230*/  IADD3 R2, PT, PT, -R5, RZ, RZ ;  /* 0x000000ff05027210 */ /* 0x001fca0007ffe1ff */
[----:B------:R-:W-:-:S05]  /*0240*/  IMAD R2, R9, R2, UR8 ;  /* 0x0000000809027e24 */ /* 0x000fca000f8e0202 */
[----:B------:R-:W-:-:S13]  /*0250*/  ISETP.GE.U32.AND P1, PT, R2, R9, PT ;  /* 0x000000090200720c */ /* 0x000fda0003f26070 */
[-C--:B------:R-:W-:Y:S02]  /*0260*/  @P1 IADD3 R2, PT, PT, R2, -R9.reuse, RZ ;  /* 0x8000000902021210 */ /* 0x080fe40007ffe0ff */
[----:B------:R-:W-:Y:S02]  /*0270*/  ISETP.GE.U32.AND P1, PT, R4, UR8, PT ;  /* 0x0000000804007c0c */ /* 0x000fe4000bf26070 */
[----:B------:R-:W-:-:S13]  /*0280*/  ISETP.GE.U32.AND P2, PT, R2, R9, PT ;  /* 0x000000090200720c */ /* 0x000fda0003f46070 */
[-C--:B------:R-:W-:Y:S02]  /*0290*/  @P2 IADD3 R2, PT, PT, R2, -R9.reuse, RZ ;  /* 0x8000000902022210 */ /* 0x080fe40007ffe0ff */
[----:B------:R-:W-:-:S04]  /*02a0*/  @!P3 LOP3.LUT R2, RZ, R9, RZ, 0x33, !PT ;  /* 0x00000009ff02b212 */ /* 0x000fc800078e33ff */
[----:B------:R-:W-:-:S04]  /*02b0*/  ISETP.NE.AND P2, PT, R2, RZ, PT ;  /* 0x000000ff0200720c */ /* 0x000fc80003f45270 */
[----:B------:R-:W-:-:S04]  /*02c0*/  @P1 SEL R9, R2, R9, P2 ;  /* 0x0000000902091207 */ /* 0x000fc80001000000 */
[----:B------:R-:W-:-:S05]  /*02d0*/  LEA R2, R9, UR4, 0x2 ;  /* 0x0000000409027c11 */ /* 0x000fca000f8e10ff */
[----:B--2---:R1:W-:Y:S02]  /*02e0*/  STS [R2], R3 ;  /* 0x0000000302007388 */ /* 0x0043e40000000800 */
.L_x_35:
[----:B------:R-:W-:Y:S05]  /*02f0*/  BSYNC.RECONVERGENT B0 ;  /* 0x0000000000007941 */ /* 0x000fea0003800200 */
.L_x_34:
[----:B------:R-:W-:Y:S06]  /*0300*/  BAR.SYNC.DEFER_BLOCKING 0x0 ;  /* 0x0000000000007b1d */ /* 0x000fec0000010000 */
[----:B------:R-:W-:Y:S05]  /*0310*/  @P0 EXIT ;  /* 0x000000000000094d */ /* 0x000fea0003800000 */
[----:B-1----:R-:W-:Y:S01]  /*0320*/  LDS R2, [R6] ;  /* 0x0000000006027984 */ /* 0x002fe20000000800 */
[----:B------:R-:W-:Y:S01]  /*0330*/  BSSY.RECONVERGENT B0, `(.L_x_36) ;  /* 0x00000d3000007945 */ /* 0x000fe20003800200 */
[----:B------:R-:W-:Y:S02]  /*0340*/  CS2R R26, SRZ ;  /* 0x00000000001a7805 */ /* 0x000fe4000001ff00 */
[----:B0-----:R-:W0:Y:S02]  /*0350*/  LDS R3, [R6+0x4] ;  /* 0x0000040006037984 */ /* 0x001e240000000800 */
[----:B0-----:R-:W-:-:S13]  /*0360*/  ISETP.GE.AND P0, PT, R2, R3, PT ;  /* 0x000000030200720c */ /* 0x001fda0003f06270 */
[----:B------:R-:W-:Y:S05]  /*0370*/  @P0 BRA `(.L_x_37) ;  /* 0x0000000c00380947 */ /* 0x000fea0003800000 */
[----:B------:R-:W-:Y:S01]  /*0380*/  VIADDMNMX R3, R2, 0x1, R3, !PT ;  /* 0x0000000102037846 */ /* 0x000fe20007800103 */
[----:B------:R-:W-:Y:S01]  /*0390*/  BSSY.RECONVERGENT B1, `(.L_x_38) ;  /* 0x0000066000017945 */ /* 0x000fe20003800200 */
[----:B------:R-:W-:-:S03]  /*03a0*/  CS2R R26, SRZ ;  /* 0x00000000001a7805 */ /* 0x000fc6000001ff00 */
[----:B------:R-:W-:Y:S01]  /*03b0*/  IMAD.IADD R4, R3, 0x1, -R2 ;  /* 0x0000000103047824 */ /* 0x000fe200078e0a02 */
[----:B------:R-:W-:-:S04]  /*03c0*/  IADD3 R3, PT, PT, R2, -R3, RZ ;  /* 0x8000000302037210 */ /* 0x000fc80007ffe0ff */
[----:B------:R-:W-:Y:S02]  /*03d0*/  ISETP.GT.U32.AND P0, PT, R3, -0x10, PT ;  /* 0xfffffff00300780c */ /* 0x000fe40003f04070 */
[----:B------:R-:W-:-:S04]  /*03e0*/  LOP3.LUT R5, R4, 0xf, RZ, 0xc0, !PT ;  /* 0x0000000f04057812 */ /* 0x000fc800078ec0ff */
[----:B------:R-:W-:-:S07]  /*03f0*/  ISETP.NE.AND P1, PT, R5, RZ, PT ;  /* 0x000000ff0500720c */ /* 0x000fce0003f25270 */
[----:B------:R-:W-:Y:S06]  /*0400*/  @P0 BRA `(.L_x_39) ;  /* 0x0000000400780947 */ /* 0x000fec0003800000 */
[----:B------:R-:W0:Y:S01]  /*0410*/  LDC.64 R6, c[0x0][0x388] ;  /* 0x0000e200ff067b82 */ /* 0x000e220000000a00 */
[----:B------:R-:W-:Y:S02]  /*0420*/  LOP3.LUT R3, R4, 0xfffffff0, RZ, 0xc0, !PT ;  /* 0xfffffff004037812 */ /* 0x000fe400078ec0ff */
[----:B------:R-:W-:Y:S02]  /*0430*/  CS2R R26, SRZ ;  /* 0x00000000001a7805 */ /* 0x000fe4000001ff00 */
[----:B------:R-:W-:Y:S02]  /*0440*/  IADD3 R3, PT, PT, -R3, RZ, RZ ;  /* 0x000000ff03037210 */ /* 0x000fe40007ffe1ff */
[----:B0-----:R-:W-:-:S04]  /*0450*/  IADD3 R6, P0, PT, R6, 0x20, RZ ;  /* 0x0000002006067810 */ /* 0x001fc80007f1e0ff */
[----:B------:R-:W-:-:S09]  /*0460*/  IADD3.X R7, PT, PT, RZ, R7, RZ, P0, !PT ;  /* 0x00000007ff077210 */ /* 0x000fd200007fe4ff */
.L_x_40:
[C---:B------:R-:W-:Y:S01]  /*0470*/  IMAD.WIDE R12, R2.reuse, 0x4, R6 ;  /* 0x00000004020c7825 */ /* 0x040fe200078e0206 */
[----:B------:R-:W0:Y:S04]  /*0480*/  LDC.64 R8, c[0x0][0x380] ;  /* 0x0000e000ff087b82 */ /* 0x000e280000000a00 */
[----:B------:R-:W2:Y:S04]  /*0490*/  LDG.E R23, desc[UR6][R12.64+-0x20] ;  /* 0xffffe0060c177981 */ /* 0x000ea8000c1e1900 */
[----:B------:R-:W2:Y:S01]  /*04a0*/  LDC.64 R10, c[0x0][0x3a0] ;  /* 0x0000e800ff0a7b82 */ /* 0x000ea20000000a00 */
[----:B------:R-:W3:Y:S04]  /*04b0*/  LDG.E R15, desc[UR6][R12.64+-0x1c] ;  /* 0xffffe4060c0f7981 */ /* 0x000ee8000c1e1900 */
[----:B------:R-:W4:Y:S04]  /*04c0*/  LDG.E R25, desc[UR6][R12.64+-0x18] ;  /* 0xffffe8060c197981 */ /* 0x000f28000c1e1900 */
[----:B------:R-:W5:Y:S01]  /*04d0*/  LDG.E R29, desc[UR6][R12.64+-0x10] ;  /* 0xfffff0060c1d7981 */ /* 0x000f62000c1e1900 */
[----:B0-----:R-:W-:-:S05]  /*04e0*/  IMAD.WIDE R8, R2, 0x8, R8 ;  /* 0x0000000802087825 */ /* 0x001fca00078e0208 */
[----:B------:R-:W4:Y:S04]  /*04f0*/  LDG.E.64 R18, desc[UR6][R8.64] ;  /* 0x0000000608127981 */ /* 0x000f28000c1e1b00 */
[----:B------:R-:W4:Y:S01]  /*0500*/  LDG.E.64 R16, desc[UR6][R8.64+0x8] ;  /* 0x0000080608107981 */ /* 0x000f22000c1e1b00 */
[----:B--2---:R-:W-:-:S05]  /*0510*/  IMAD.WIDE R22, R23, 0x8, R10 ;  /* 0x0000000817167825 */ /* 0x004fca00078e020a */
[----:B------:R-:W4:Y:S01]  /*0520*/  LDG.E.64 R20, desc[UR6][R22.64] ;  /* 0x0000000616147981 */ /* 0x000f22000c1e1b00 */
[----:B---3--:R-:W-:-:S06]  /*0530*/  IMAD.WIDE R14, R15, 0x8, R10 ;  /* 0x000000080f0e7825 */ /* 0x008fcc00078e020a */
[----:B------:R-:W2:Y:S01]  /*0540*/  LDG.E.64 R14, desc[UR6][R14.64] ;  /* 0x000000060e0e7981 */ /* 0x000ea2000c1e1b00 */
[----:B-----5:R-:W-:-:S03]  /*0550*/  IMAD.WIDE R28, R29, 0x8, R10 ;  /* 0x000000081d1c7825 */ /* 0x020fc600078e020a */
[----:B------:R-:W3:Y:S01]  /*0560*/  LDG.E.64 R22, desc[UR6][R8.64+0x18] ;  /* 0x0000180608167981 */ /* 0x000ee2000c1e1b00 */
[----:B----4-:R-:W-:Y:S01]  /*0570*/  DFMA R26, R18, R20, R26 ;  /* 0x00000014121a722b */ /* 0x010fe2000000001a */
[----:B------:R-:W-:Y:S02]  /*0580*/  IMAD.WIDE R18, R25, 0x8, R10 ;  /* 0x0000000819127825 */ /* 0x000fe400078e020a */
[----:B------:R-:W4:Y:S04]  /*0590*/  LDG.E.64 R20, desc[UR6][R8.64+0x10] ;  /* 0x0000100608147981 */ /* 0x000f28000c1e1b00 */
[----:B------:R-:W5:Y:S04]  /*05a0*/  LDG.E R25, desc[UR6][R12.64+-0x14] ;  /* 0xffffec060c197981 */ /* 0x000f68000c1e1900 */
[----:B------:R-:W4:Y:S01]  /*05b0*/  LDG.E.64 R18, desc[UR6][R18.64] ;  /* 0x0000000612127981 */ /* 0x000f22000c1e1b00 */
[----:B--2---:R-:W-:-:S03]  /*05c0*/  DFMA R26, R16, R14, R26 ;  /* 0x0000000e101a722b */ /* 0x004fc6000000001a */
[----:B------:R-:W2:Y:S01]  /*05d0*/  LDG.E.64 R14, desc[UR6][R8.64+0x20] ;  /* 0x00002006080e7981 */ /* 0x000ea2000c1e1b00 */
[----:B-----5:R-:W-:-:S03]  /*05e0*/  IMAD.WIDE R16, R25, 0x8, R10 ;  /* 0x0000000819107825 */ /* 0x020fc600078e020a */
[----:B------:R-:W5:Y:S04]  /*05f0*/  LDG.E R25, desc[UR6][R12.64+-0xc] ;  /* 0xfffff4060c197981 */ /* 0x000f68000c1e1900 */
[----:B------:R-:W3:Y:S01]  /*0600*/  LDG.E.64 R16, desc[UR6][R16.64] ;  /* 0x0000000610107981 */ /* 0x000ee2000c1e1b00 */
[----:B----4-:R-:W-:-:S03]  /*0610*/  DFMA R20, R20, R18, R26 ;  /* 0x000000121414722b */ /* 0x010fc6000000001a */
[----:B------:R-:W2:Y:S04]  /*0620*/  LDG.E.64 R18, desc[UR6][R28.64] ;  /* 0x000000061c127981 */ /* 0x000ea8000c1e1b00 */
[----:B------:R-:W4:Y:S04]  /*0630*/  LDG.E R27, desc[UR6][R12.64+-0x8] ;  /* 0xfffff8060c1b7981 */ /* 0x000f28000c1e1900 */
[----:B------:R-:W4:Y:S04]  /*0640*/  LDG.E R26, desc[UR6][R12.64+-0x4] ;  /* 0xfffffc060c1a7981 */ /* 0x000f28000c1e1900 */
[----:B------:R-:W4:Y:S01]  /*0650*/  LDG.E R29, desc[UR6][R12.64+0x4] ;  /* 0x000004060c1d7981 */ /* 0x000f22000c1e1900 */
[----:B-----5:R-:W-:Y:S01]  /*0660*/  IMAD.WIDE R24, R25, 0x8, R10 ;  /* 0x0000000819187825 */ /* 0x020fe200078e020a */
[----:B---3--:R-:W-:-:S02]  /*0670*/  DFMA R22, R22, R16, R20 ;  /* 0x000000101616722b */ /* 0x008fc40000000014 */
[----:B------:R-:W3:Y:S04]  /*0680*/  LDG.E.64 R16, desc[UR6][R8.64+0x28] ;  /* 0x0000280608107981 */ /* 0x000ee8000c1e1b00 */
[----:B------:R-:W3:Y:S02]  /*0690*/  LDG.E.64 R20, desc[UR6][R24.64] ;  /* 0x0000000618147981 */ /* 0x000ee4000c1e1b00 */
[----:B--2---:R-:W-:Y:S01]  /*06a0*/  DFMA R22, R14, R18, R22 ;  /* 0x000000120e16722b */ /* 0x004fe20000000016 */
[--C-:B----4-:R-:W-:Y:S01]  /*06b0*/  IMAD.WIDE R14, R27, 0x8, R10.reuse ;  /* 0x000000081b0e7825 */ /* 0x110fe200078e020a */
[----:B------:R-:W2:Y:S04]  /*06c0*/  LDG.E.64 R18, desc[UR6][R8.64+0x30] ;  /* 0x0000300608127981 */ /* 0x000ea8000c1e1b00 */
[----:B------:R-:W4:Y:S04]  /*06d0*/  LDG.E R27, desc[UR6][R12.64] ;  /* 0x000000060c1b7981 */ /* 0x000f28000c1e1900 */
[----:B------:R-:W2:Y:S04]  /*06e0*/  LDG.E.64 R14, desc[UR6][R14.64] ;  /* 0x000000060e0e7981 */ /* 0x000ea8000c1e1b00 */
[----:B------:R-:W5:Y:S01]  /*06f0*/  LDG.E R25, desc[UR6][R12.64+0x8] ;  /* 0x000008060c197981 */ /* 0x000f62000c1e1900 */
[----:B---3--:R-:W-:Y:S01]  /*0700*/  DFMA R20, R16, R20, R22 ;  /* 0x000000141014722b */ /* 0x008fe20000000016 */
[----:B------:R-:W-:-:S06]  /*0710*/  IMAD.WIDE R16, R26, 0x8, R10 ;  /* 0x000000081a107825 */ /* 0x000fcc00078e020a */
[----:B------:R-:W3:Y:S01]  /*0720*/  LDG.E.64 R16, desc[UR6][R16.64] ;  /* 0x0000000610107981 */ /* 0x000ee2000c1e1b00 */
[----:B--2---:R-:W-:-:S03]  /*0730*/  DFMA R18, R18, R14, R20 ;  /* 0x0000000e1212722b */ /* 0x004fc60000000014 */
[----:B------:R-:W3:Y:S01]  /*0740*/  LDG.E.64 R20, desc[UR6][R8.64+0x38] ;  /* 0x0000380608147981 */ /* 0x000ee2000c1e1b00 */
[----:B----4-:R-:W-:-:S03]  /*0750*/  IMAD.WIDE R26, R27, 0x8, R10 ;  /* 0x000000081b1a7825 */ /* 0x010fc600078e020a */
[----:B------:R-:W2:Y:S04]  /*0760*/  LDG.E.64 R14, desc[UR6][R8.64+0x40] ;  /* 0x00004006080e7981 */ /* 0x000ea8000c1e1b00 */
[----:B------:R-:W2:Y:S04]  /*0770*/  LDG.E.64 R22, desc[UR6][R26.64] ;  /* 0x000000061a167981 */ /* 0x000ea8000c1e1b00 */
[----:B------:R-:W4:Y:S01]  /*0780*/  LDG.E R27, desc[UR6][R12.64+0x10] ;  /* 0x000010060c1b7981 */ /* 0x000f22000c1e1900 */
[----:B---3--:R-:W-:Y:S01]  /*0790*/  DFMA R20, R20, R16, R18 ;  /* 0x000000101414722b */ /* 0x008fe20000000012 */
[----:B------:R-:W-:-:S02]  /*07a0*/  IMAD.WIDE R18, R29, 0x8, R10 ;  /* 0x000000081d127825 */ /* 0x000fc400078e020a */
[----:B------:R-:W3:Y:S02]  /*07b0*/  LDG.E.64 R16, desc[UR6][R8.64+0x48] ;  /* 0x0000480608107981 */ /* 0x000ee4000c1e1b00 */
[----:B-----5:R-:W-:Y:S02]  /*07c0*/  IMAD.WIDE R28, R25, 0x8, R10 ;  /* 0x00000008191c7825 */ /* 0x020fe400078e020a */
[----:B------:R-:W3:Y:S04]  /*07d0*/  LDG.E.64 R18, desc[UR6][R18.64] ;  /* 0x0000000612127981 */ /* 0x000ee8000c1e1b00 */
[----:B------:R-:W5:Y:S01]  /*07e0*/  LDG.E R25, desc[UR6][R12.64+0xc] ;  /* 0x00000c060c197981 */ /* 0x000f62000c1e1900 */
[----:B--2---:R-:W-:-:S03]  /*07f0*/  DFMA R20, R14, R22, R20 ;  /* 0x000000160e14722b */ /* 0x004fc60000000014 */
[----:B------:R-:W2:Y:S04]  /*0800*/  LDG.E.64 R14, desc[UR6][R8.64+0x50] ;  /* 0x00005006080e7981 */ /* 0x000ea8000c1e1b00 */
[----:B------:R-:W2:Y:S04]  /*0810*/  LDG.E.64 R22, desc[UR6][R28.64] ;  /* 0x000000061c167981 */ /* 0x000ea8000c1e1b00 */
[----:B------:R-:W4:Y:S01]  /*0820*/  LDG.E R29, desc[UR6][R12.64+0x1c] ;  /* 0x00001c060c1d7981 */ /* 0x000f22000c1e1900 */
[----:B---3--:R-:W-:-:S03]  /*0830*/  DFMA R16, R16, R18, R20 ;  /* 0x000000121010722b */ /* 0x008fc60000000014 */
[----:B------:R-:W3:Y:S01]  /*0840*/  LDG.E.64 R18, desc[UR6][R8.64+0x58] ;  /* 0x0000580608127981 */ /* 0x000ee2000c1e1b00 */
[----:B-----5:R-:W-:-:S03]  /*0850*/  IMAD.WIDE R20, R25, 0x8, R10 ;  /* 0x0000000819147825 */ /* 0x020fc600078e020a */
[----:B------:R-:W5:Y:S04]  /*0860*/  LDG.E R25, desc[UR6][R12.64+0x14] ;  /* 0x000014060c197981 */ /* 0x000f68000c1e1900 */
[----:B------:R-:W3:Y:S01]  /*0870*/  LDG.E.64 R20, desc[UR6][R20.64] ;  /* 0x0000000614147981 */ /* 0x000ee2000c1e1b00 */
[----:B--2---:R-:W-:Y:S01]  /*0880*/  DFMA R22, R14, R22, R16 ;  /* 0x000000160e16722b */ /* 0x004fe20000000010 */
[--C-:B----4-:R-:W-:Y:S02]  /*0890*/  IMAD.WIDE R14, R27, 0x8, R10.reuse ;  /* 0x000000081b0e7825 */ /* 0x110fe400078e020a */
[----:B------:R-:W2:Y:S04]  /*08a0*/  LDG.E.64 R16, desc[UR6][R8.64+0x60] ;  /* 0x0000600608107981 */ /* 0x000ea8000c1e1b00 */
[----:B------:R-:W4:Y:S04]  /*08b0*/  LDG.E R27, desc[UR6][R12.64+0x18] ;  /* 0x000018060c1b7981 */ /* 0x000f28000c1e1900 */
[----:B------:R-:W2:Y:S01]  /*08c0*/  LDG.E.64 R14, desc[UR6][R14.64] ;  /* 0x000000060e0e7981 */ /* 0x000ea2000c1e1b00 */
[----:B-----5:R-:W-:Y:S01]  /*08d0*/  IMAD.WIDE R24, R25, 0x8, R10 ;  /* 0x0000000819187825 */ /* 0x020fe200078e020a */
[----:B---3--:R-:W-:-:S02]  /*08e0*/  DFMA R18, R18, R20, R22 ;  /* 0x000000141212722b */ /* 0x008fc40000000016 */
[----:B------:R-:W3:Y:S04]  /*08f0*/  LDG.E.64 R20, desc[UR6][R8.64+0x68] ;  /* 0x0000680608147981 */ /* 0x000ee8000c1e1b00 */
[----:B------:R-:W3:Y:S01]  /*0900*/  LDG.E.64 R24, desc[UR6][R24.64] ;  /* 0x0000000618187981 */ /* 0x000ee2000c1e1b00 */
[----:B----4-:R-:W-:-:S03]  /*0910*/  IMAD.WIDE R22, R27, 0x8, R10 ;  /* 0x000000081b167825 */ /* 0x010fc600078e020a */
[----:B------:R-:W4:Y:S01]  /*0920*/  LDG.E.64 R26, desc[UR6][R8.64+0x78] ;  /* 0x00007806081a7981 */ /* 0x000f22000c1e1b00 */
[----:B--2---:R-:W-:-:S03]  /*0930*/  DFMA R16, R16, R14, R18 ;  /* 0x0000000e1010722b */ /* 0x004fc60000000012 */
[----:B------:R-:W2:Y:S01]  /*0940*/  LDG.E.64 R18, desc[UR6][R8.64+0x70] ;  /* 0x0000700608127981 */ /* 0x000ea2000c1e1b00 */
[----:B------:R-:W-:-:S03]  /*0950*/  IMAD.WIDE R10, R29, 0x8, R10 ;  /* 0x000000081d0a7825 */ /* 0x000fc600078e020a */
[----:B------:R-:W2:Y:S04]  /*0960*/  LDG.E.64 R22, desc[UR6][R22.64] ;  /* 0x0000000616167981 */ /* 0x000ea8000c1e1b00 */
[----:B------:R-:W4:Y:S01]  /*0970*/  LDG.E.64 R10, desc[UR6][R10.64] ;  /* 0x000000060a0a7981 */ /* 0x000f22000c1e1b00 */
[----:B------:R-:W-:-:S04]  /*0980*/  IADD3 R3, PT, PT, R3, 0x10, RZ ;  /* 0x0000001003037810 */ /* 0x000fc80007ffe0ff */
[----:B------:R-:W-:Y:S01]  /*0990*/  ISETP.NE.AND P0, PT, R3, RZ, PT ;  /* 0x000000ff0300720c */ /* 0x000fe20003f05270 */
[----:B------:R-:W-:Y:S01]  /*09a0*/  VIADD R2, R2, 0x10 ;  /* 0x0000001002027836 */ /* 0x000fe20000000000 */
[----:B---3--:R-:W-:-:S08]  /*09b0*/  DFMA R16, R20, R24, R16 ;  /* 0x000000181410722b */ /* 0x008fd00000000010 */
[----:B--2---:R-:W-:-:S08]  /*09c0*/  DFMA R16, R18, R22, R16 ;  /* 0x000000161210722b */ /* 0x004fd00000000010 */
[----:B----4-:R-:W-:Y:S01]  /*09d0*/  DFMA R26, R26, R10, R16 ;  /* 0x0000000a1a1a722b */ /* 0x010fe20000000010 */
[----:B------:R-:W-:Y:S10]  /*09e0*/  @P0 BRA `(.L_x_40) ;  /* 0xfffffff800a00947 */ /* 0x000ff4000383ffff */
.L_x_39:
[----:B------:R-:W-:Y:S05]  /*09f0*/  BSYNC.RECONVERGENT B1 ;  /* 0x0000000000017941 */ /* 0x000fea0003800200 */
.L_x_38:
[----:B------:R-:W-:Y:S05]  /*0a00*/  @!P1 BRA `(.L_x_37) ;  /* 0x0000000400949947 */ /* 0x000fea0003800000 */
[----:B------:R-:W-:Y:S01]  /*0a10*/  ISETP.GE.U32.AND P0, PT, R5, 0x8, PT ;  /* 0x000000080500780c */ /* 0x000fe20003f06070 */
[----:B------:R-:W-:Y:S01]  /*0a20*/  BSSY.RECONVERGENT B1, `(.L_x_41) ;  /* 0x0000032000017945 */ /* 0x000fe20003800200 */
[----:B------:R-:W-:-:S04]  /*0a30*/  LOP3.LUT R3, R4, 0x7, RZ, 0xc0, !PT ;  /* 0x0000000704037812 */ /* 0x000fc800078ec0ff */
[----:B------:R-:W-:-:S07]  /*0a40*/  ISETP.NE.AND P1, PT, R3, RZ, PT ;  /* 0x000000ff0300720c */ /* 0x000fce0003f25270 */
[----:B------:R-:W-:Y:S06]  /*0a50*/  @!P0 BRA `(.L_x_42) ;  /* 0x0000000000b88947 */ /* 0x000fec0003800000 */
[----:B------:R-:W0:Y:S08]  /*0a60*/  LDC.64 R28, c[0x0][0x388] ;  /* 0x0000e200ff1c7b82 */ /* 0x000e300000000a00 */
[----:B------:R-:W1:Y:S08]  /*0a70*/  LDC.64 R6, c[0x0][0x380] ;  /* 0x0000e000ff067b82 */ /* 0x000e700000000a00 */
[----:B------:R-:W2:Y:S01]  /*0a80*/  LDC.64 R8, c[0x0][0x3a0] ;  /* 0x0000e800ff087b82 */ /* 0x000ea20000000a00 */
[----:B0-----:R-:W-:-:S05]  /*0a90*/  IMAD.WIDE R28, R2, 0x4, R28 ;  /* 0x00000004021c7825 */ /* 0x001fca00078e021c */
[----:B------:R-:W2:Y:S04]  /*0aa0*/  LDG.E R25, desc[UR6][R28.64] ;  /* 0x000000061c197981 */ /* 0x000ea8000c1e1900 */
[----:B------:R-:W3:Y:S01]  /*0ab0*/  LDG.E R23, desc[UR6][R28.64+0x4] ;  /* 0x000004061c177981 */ /* 0x000ee2000c1e1900 */
[----:B-1----:R-:W-:-:S03]  /*0ac0*/  IMAD.WIDE R6, R2, 0x8, R6 ;  /* 0x0000000802067825 */ /* 0x002fc600078e0206 */
[----:B------:R-:W4:Y:S04]  /*0ad0*/  LDG.E R21, desc[UR6][R28.64+0x8] ;  /* 0x000008061c157981 */ /* 0x000f28000c1e1900 */
[----:B------:R-:W5:Y:S04]  /*0ae0*/  LDG.E.64 R16, desc[UR6][R6.64] ;  /* 0x0000000606107981 */ /* 0x000f68000c1e1b00 */
[----:B------:R-:W5:Y:S04]  /*0af0*/  LDG.E R11, desc[UR6][R28.64+0xc] ;  /* 0x00000c061c0b7981 */ /* 0x000f68000c1e1900 */
[----:B------:R-:W5:Y:S04]  /*0b00*/  LDG.E.64 R12, desc[UR6][R6.64+0x8] ;  /* 0x00000806060c7981 */ /* 0x000f68000c1e1b00 */
[----:B------:R-:W5:Y:S04]  /*0b10*/  LDG.E R15, desc[UR6][R28.64+0x10] ;  /* 0x000010061c0f7981 */ /* 0x000f68000c1e1900 */
[----:B------:R-:W5:Y:S01]  /*0b20*/  LDG.E R5, desc[UR6][R28.64+0x1c] ;  /* 0x00001c061c057981 */ /* 0x000f62000c1e1900 */
[----:B--2---:R-:W-:-:S05]  /*0b30*/  IMAD.WIDE R24, R25, 0x8, R8 ;  /* 0x0000000819187825 */ /* 0x004fca00078e0208 */
[----:B------:R-:W2:Y:S01]  /*0b40*/  LDG.E.64 R18, desc[UR6][R24.64] ;  /* 0x0000000618127981 */ /* 0x000ea2000c1e1b00 */
[----:B---3--:R-:W-:-:S06]  /*0b50*/  IMAD.WIDE R22, R23, 0x8, R8 ;  /* 0x0000000817167825 */ /* 0x008fcc00078e0208 */
[----:B------:R-:W3:Y:S01]  /*0b60*/  LDG.E.64 R22, desc[UR6][R22.64] ;  /* 0x0000000616167981 */ /* 0x000ee2000c1e1b00 */
[----:B----4-:R-:W-:-:S03]  /*0b70*/  IMAD.WIDE R20, R21, 0x8, R8 ;  /* 0x0000000815147825 */ /* 0x010fc600078e0208 */
[----:B------:R-:W4:Y:S04]  /*0b80*/  LDG.E R25, desc[UR6][R28.64+0x18] ;  /* 0x000018061c197981 */ /* 0x000f28000c1e1900 */
[----:B------:R-:W4:Y:S01]  /*0b90*/  LDG.E.64 R20, desc[UR6][R20.64] ;  /* 0x0000000614147981 */ /* 0x000f22000c1e1b00 */
[----:B-----5:R-:W-:-:S06]  /*0ba0*/  IMAD.WIDE R10, R11, 0x8, R8 ;  /* 0x000000080b0a7825 */ /* 0x020fcc00078e0208 */
[----:B------:R-:W5:Y:S01]  /*0bb0*/  LDG.E.64 R10, desc[UR6][R10.64] ;  /* 0x000000060a0a7981 */ /* 0x000f62000c1e1b00 */
[----:B--2---:R-:W-:-:S03]  /*0bc0*/  DFMA R16, R16, R18, R26 ;  /* 0x000000121010722b */ /* 0x004fc6000000001a */
[----:B------:R-:W2:Y:S04]  /*0bd0*/  LDG.E.64 R18, desc[UR6][R6.64+0x10] ;  /* 0x0000100606127981 */ /* 0x000ea8000c1e1b00 */
[----:B------:R-:W5:Y:S01]  /*0be0*/  LDG.E R27, desc[UR6][R28.64+0x14] ;  /* 0x000014061c1b7981 */ /* 0x000f62000c1e1900 */
[----:B---3--:R-:W-:-:S03]  /*0bf0*/  DFMA R22, R12, R22, R16 ;  /* 0x000000160c16722b */ /* 0x008fc60000000010 */
[----:B------:R-:W3:Y:S01]  /*0c00*/  LDG.E.64 R12, desc[UR6][R6.64+0x18] ;  /* 0x00001806060c7981 */ /* 0x000ee2000c1e1b00 */
[----:B------:R-:W-:-:S03]  /*0c10*/  IMAD.WIDE R14, R15, 0x8, R8 ;  /* 0x000000080f0e7825 */ /* 0x000fc600078e0208 */
[----:B------:R-:W3:Y:S04]  /*0c20*/  LDG.E.64 R16, desc[UR6][R6.64+0x20] ;  /* 0x0000200606107981 */ /* 0x000ee8000c1e1b00 */
[----:B------:R-:W3:Y:S01]  /*0c30*/  LDG.E.64 R14, desc[UR6][R14.64] ;  /* 0x000000060e0e7981 */ /* 0x000ee2000c1e1b00 */
[----:B----4-:R-:W-:-:S06]  /*0c40*/  IMAD.WIDE R24, R25, 0x8, R8 ;  /* 0x0000000819187825 */ /* 0x010fcc00078e0208 */
[----:B------:R-:W4:Y:S01]  /*0c50*/  LDG.E.64 R24, desc[UR6][R24.64] ;  /* 0x0000000618187981 */ /* 0x000f22000c1e1b00 */
[----:B--2---:R-:W-:-:S03]  /*0c60*/  DFMA R18, R18, R20, R22 ;  /* 0x000000141212722b */ /* 0x004fc60000000016 */
[----:B------:R-:W2:Y:S01]  /*0c70*/  LDG.E.64 R20, desc[UR6][R6.64+0x28] ;  /* 0x0000280606147981 */ /* 0x000ea2000c1e1b00 */
[----:B-----5:R-:W-:-:S03]  /*0c80*/  IMAD.WIDE R22, R27, 0x8, R8 ;  /* 0x000000081b167825 */ /* 0x020fc600078e0208 */
[----:B------:R-:W5:Y:S04]  /*0c90*/  LDG.E.64 R26, desc[UR6][R6.64+0x38] ;  /* 0x00003806061a7981 */ /* 0x000f68000c1e1b00 */
[----:B------:R-:W2:Y:S01]  /*0ca0*/  LDG.E.64 R22, desc[UR6][R22.64] ;  /* 0x0000000616167981 */ /* 0x000ea2000c1e1b00 */
[----:B---3--:R-:W-:Y:S01]  /*0cb0*/  DFMA R12, R12, R10, R18 ;  /* 0x0000000a0c0c722b */ /* 0x008fe20000000012 */
[----:B------:R-:W-:Y:S02]  /*0cc0*/  IMAD.WIDE R8, R5, 0x8, R8 ;  /* 0x0000000805087825 */ /* 0x000fe400078e0208 */
[----:B------:R-:W4:Y:S04]  /*0cd0*/  LDG.E.64 R10, desc[UR6][R6.64+0x30] ;  /* 0x00003006060a7981 */ /* 0x000f28000c1e1b00 */
[----:B------:R-:W5:Y:S01]  /*0ce0*/  LDG.E.64 R8, desc[UR6][R8.64] ;  /* 0x0000000608087981 */ /* 0x000f62000c1e1b00 */
[----:B------:R-:W-:Y:S01]  /*0cf0*/  DFMA R12, R16, R14, R12 ;  /* 0x0000000e100c722b */ /* 0x000fe2000000000c */
[----:B------:R-:W-:-:S07]  /*0d00*/  IADD3 R2, PT, PT, R2, 0x8, RZ ;  /* 0x0000000802027810 */ /* 0x000fce0007ffe0ff */
[----:B--2---:R-:W-:-:S08]  /*0d10*/  DFMA R12, R20, R22, R12 ;  /* 0x00000016140c722b */ /* 0x004fd0000000000c */
[----:B----4-:R-:W-:-:S08]  /*0d20*/  DFMA R10, R10, R24, R12 ;  /* 0x000000180a0a722b */ /* 0x010fd0000000000c */
[----:B-----5:R-:W-:-:S11]  /*0d30*/  DFMA R26, R26, R8, R10 ;  /* 0x000000081a1a722b */ /* 0x020fd6000000000a */
.L_x_42:
[----:B------:R-:W-:Y:S05]  /*0d40*/  BSYNC.RECONVERGENT B1 ;  /* 0x0000000000017941 */ /* 0x000fea0003800200 */
.L_x_41:
        /* <DEDUP_REMOVED lines=10> */
[----:B------:R-:W1:Y:S04]  /*0df0*/  LDG.E R15, desc[UR6][R4.64] ;  /* 0x00000006040f7981 */ /* 0x000e68000c1e1900 */
[----:B------:R-:W3:Y:S04]  /*0e00*/  LDG.E R11, desc[UR6][R4.64+0x4] ;  /* 0x00000406040b7981 */ /* 0x000ee8000c1e1900 */
[----:B------:R-:W4:Y:S04]  /*0e10*/  LDG.E R7, desc[UR6][R4.64+0x8] ;  /* 0x0000080604077981 */ /* 0x000f28000c1e1900 */
[----:B------:R-:W5:Y:S01]  /*0e20*/  LDG.E R3, desc[UR6][R4.64+0xc] ;  /* 0x00000c0604037981 */ /* 0x000f62000c1e1900 */
[----:B--2---:R-:W-:-:S05]  /*0e30*/  IMAD.WIDE R20, R2, 0x8, R20 ;  /* 0x0000000802147825 */ /* 0x004fca00078e0214 */
[----:B------:R-:W2:Y:S04]  /*0e40*/  LDG.E.64 R12, desc[UR6][R20.64] ;  /* 0x00000006140c7981 */ /* 0x000ea8000c1e1b00 */
[----:B------:R-:W2:Y:S04]  /*0e50*/  LDG.E.64 R8, desc[UR6][R20.64+0x8] ;  /* 0x0000080614087981 */ /* 0x000ea8000c1e1b00 */
[----:B------:R-:W2:Y:S01]  /*0e60*/  LDG.E.64 R4, desc[UR6][R20.64+0x10] ;  /* 0x0000100614047981 */ /* 0x000ea2000c1e1b00 */
[----:B-1----:R-:W-:-:S04]  /*0e70*/  IMAD.WIDE R14, R15, 0x8, R18 ;  /* 0x000000080f0e7825 */ /* 0x002fc800078e0212 */
[--C-:B---3--:R-:W-:Y:S02]  /*0e80*/  IMAD.WIDE R10, R11, 0x8, R18.reuse ;  /* 0x000000080b0a7825 */ /* 0x108fe400078e0212 */
[----:B------:R-:W2:Y:S02]  /*0e90*/  LDG.E.64 R14, desc[UR6][R14.64] ;  /* 0x000000060e0e7981 */ /* 0x000ea4000c1e1b00 */
[--C-:B----4-:R-:W-:Y:S02]  /*0ea0*/  IMAD.WIDE R6, R7, 0x8, R18.reuse ;  /* 0x0000000807067825 */ /* 0x110fe400078e0212 */
[----:B------:R-:W3:Y:S02]  /*0eb0*/  LDG.E.64 R10, desc[UR6][R10.64] ;  /* 0x000000060a0a7981 */ /* 0x000ee4000c1e1b00 */
[----:B-----5:R-:W-:Y:S02]  /*0ec0*/  IMAD.WIDE R22, R3, 0x8, R18 ;  /* 0x0000000803167825 */ /* 0x020fe400078e0212 */
[----:B------:R-:W4:Y:S04]  /*0ed0*/  LDG.E.64 R6, desc[UR6][R6.64] ;  /* 0x0000000606067981 */ /* 0x000f28000c1e1b00 */
[----:B------:R-:W5:Y:S04]  /*0ee0*/  LDG.E.64 R18, desc[UR6][R20.64+0x18] ;  /* 0x0000180614127981 */ /* 0x000f68000c1e1b00 */
[----:B------:R-:W5:Y:S01]  /*0ef0*/  LDG.E.64 R22, desc[UR6][R22.64] ;  /* 0x0000000616167981 */ /* 0x000f62000c1e1b00 */
[----:B------:R-:W-:Y:S01]  /*0f00*/  IADD3 R2, PT, PT, R2, 0x4, RZ ;  /* 0x0000000402027810 */ /* 0x000fe20007ffe0ff */
[----:B--2---:R-:W-:-:S08]  /*0f10*/  DFMA R12, R12, R14, R26 ;  /* 0x0000000e0c0c722b */ /* 0x004fd0000000001a */
[----:B---3--:R-:W-:-:S08]  /*0f20*/  DFMA R8, R8, R10, R12 ;  /* 0x0000000a0808722b */ /* 0x008fd0000000000c */
[----:B----4-:R-:W-:-:S08]  /*0f30*/  DFMA R4, R4, R6, R8 ;  /* 0x000000060404722b */ /* 0x010fd00000000008 */
[----:B-----5:R-:W-:-:S11]  /*0f40*/  DFMA R26, R18, R22, R4 ;  /* 0x00000016121a722b */ /* 0x020fd60000000004 */
.L_x_44:
[----:B------:R-:W-:Y:S05]  /*0f50*/  BSYNC.RECONVERGENT B1 ;  /* 0x0000000000017941 */ /* 0x000fea0003800200 */
.L_x_43:
[----:B------:R-:W-:Y:S05]  /*0f60*/  @!P1 BRA `(.L_x_37) ;  /* 0x00000000003c9947 */ /* 0x000fea0003800000 */
[----:B------:R-:W0:Y:S01]  /*0f70*/  LDC.64 R14, c[0x0][0x3a0] ;  /* 0x0000e800ff0e7b82 */ /* 0x000e220000000a00 */
[----:B------:R-:W-:-:S07]  /*0f80*/  IADD3 R16, PT, PT, -R16, RZ, RZ ;  /* 0x000000ff10107210 */ /* 0x000fce0007ffe1ff */
[----:B------:R-:W1:Y:S08]  /*0f90*/  LDC.64 R12, c[0x0][0x380] ;  /* 0x0000e000ff0c7b82 */ /* 0x000e700000000a00 */
[----:B------:R-:W2:Y:S02]  /*0fa0*/  LDC.64 R10, c[0x0][0x388] ;  /* 0x0000e200ff0a7b82 */ /* 0x000ea40000000a00 */
.L_x_45:
[----:B--2---:R-:W-:-:S06]  /*0fb0*/  IMAD.WIDE R4, R2, 0x4, R10 ;  /* 0x0000000402047825 */ /* 0x004fcc00078e020a */
[----:B------:R-:W0:Y:S01]  /*0fc0*/  LDG.E R5, desc[UR6][R4.64] ;  /* 0x0000000604057981 */ /* 0x000e22000c1e1900 */
[----:B-1----:R-:W-:-:S06]  /*0fd0*/  IMAD.WIDE R6, R2, 0x8, R12 ;  /* 0x0000000802067825 */ /* 0x002fcc00078e020c */
[----:B------:R-:W2:Y:S01]  /*0fe0*/  LDG.E.64 R6, desc[UR6][R6.64] ;  /* 0x0000000606067981 */ /* 0x000ea2000c1e1b00 */
[----:B------:R-:W-:Y:S01]  /*0ff0*/  IADD3 R16, PT, PT, R16, 0x1, RZ ;  /* 0x0000000110107810 */ /* 0x000fe20007ffe0ff */
[----:B0-----:R-:W-:-:S06]  /*1000*/  IMAD.WIDE R8, R5, 0x8, R14 ;  /* 0x0000000805087825 */ /* 0x001fcc00078e020e */
[----:B------:R-:W2:Y:S01]  /*1010*/  LDG.E.64 R8, desc[UR6][R8.64] ;  /* 0x0000000608087981 */ /* 0x000ea2000c1e1b00 */
[----:B------:R-:W-:Y:S02]  /*1020*/  ISETP.NE.AND P0, PT, R16, RZ, PT ;  /* 0x000000ff1000720c */ /* 0x000fe40003f05270 */
[----:B------:R-:W-:Y:S01]  /*1030*/  IADD3 R2, PT, PT, R2, 0x1, RZ ;  /* 0x0000000102027810 */ /* 0x000fe20007ffe0ff */
[----:B--2---:R-:W-:-:S10]  /*1040*/  DFMA R26, R6, R8, R26 ;  /* 0x00000008061a722b */ /* 0x004fd4000000001a */
[----:B------:R-:W-:Y:S05]  /*1050*/  @P0 BRA `(.L_x_45) ;  /* 0xfffffffc00d40947 */ /* 0x000fea000383ffff */
.L_x_37:
[----:B------:R-:W-:Y:S05]  /*1060*/  BSYNC.RECONVERGENT B0 ;  /* 0x0000000000007941 */ /* 0x000fea0003800200 */
.L_x_36:
[----:B------:R-:W0:Y:S01]  /*1070*/  LDC.64 R2, c[0x0][0x398] ;  /* 0x0000e600ff027b82 */ /* 0x000e220000000a00 */
[----:B------:R-:W1:Y:S01]  /*1080*/  LDCU.64 UR4, c[0x0][0x3b0] ;  /* 0x00007600ff0477ac */ /* 0x000e620008000a00 */
[----:B------:R-:W2:Y:S01]  /*1090*/  LDCU.64 UR8, c[0x0][0x3a8] ;  /* 0x00007500ff0877ac */ /* 0x000ea20008000a00 */
[----:B0-----:R-:W-:-:S05]  /*10a0*/  IMAD.WIDE R2, R0, 0x8, R2 ;  /* 0x0000000800027825 */ /* 0x001fca00078e0202 */
[----:B------:R-:W1:Y:S02]  /*10b0*/  LDG.E.64 R4, desc[UR6][R2.64] ;  /* 0x0000000602047981 */ /* 0x000e64000c1e1b00 */
[----:B-1----:R-:W-:-:S08]  /*10c0*/  DMUL R4, R4, UR4 ;  /* 0x0000000404047c28 */ /* 0x002fd00008000000 */
[----:B--2---:R-:W-:-:S07]  /*10d0*/  DFMA R4, R26, UR8, R4 ;  /* 0x000000081a047c2b */ /* 0x004fce0008000004 */
[----:B------:R-:W-:Y:S01]  /*10e0*/  STG.E.64 desc[UR6][R2.64], R4 ;  /* 0x0000000402007986 */ /* 0x000fe2000c101b06 */
[----:B------:R-:W-:Y:S05]  /*10f0*/  EXIT ;  /* 0x000000000000794d */ /* 0x000fea0003800000 */
.L_x_46:
        /* <DEDUP_REMOVED lines=16> */
.L_x_52:


//--------------------- .nv.shared.mcellMultiply  --------------------------
	.section	.nv.shared.mcellMultiply,"aw",@nobits
	.sectionflags	@""
	.align	16
.nv.shared.mcellMultiply:
	.zero		1040


//--------------------- .nv.shared.reserved.0     --------------------------
	.section	.nv.shared.reserved.0,"aw",@nobits
	.weak		__nv_reservedSMEM_offset_0_alias
	.size		__nv_reservedSMEM_offset_0_alias, 0, 64
	.other		__nv_reservedSMEM_offset_0_alias,@"STO_CUDA_RESERVED_SHARED STV_DEFAULT"
__nv_reservedSMEM_offset_0_alias:
	.zero		0
	.zero		64


//--------------------- .nv.shared.ellMultiply    --------------------------
	.section	.nv.shared.ellMultiply,"aw",@nobits
	.sectionflags	@""
	.align	16
	.zero		1024


//--------------------- .nv.shared.blockMultiply  --------------------------
	.section	.nv.shared.blockMultiply,"aw",@nobits
	.sectionflags	@""
	.align	16
.nv.shared.blockMultiply:
	.zero		1040


//--------------------- .nv.shared.blockMultiply2 --------------------------
	.section	.nv.shared.blockMultiply2,"aw",@nobits
	.sectionflags	@""
	.align	16
	.zero		1024


//--------------------- .nv.shared.accumulateExternal --------------------------
	.section	.nv.shared.accumulateExternal,"aw",@nobits
	.sectionflags	@""
	.align	16
	.zero		1024


//--------------------- .nv.shared.sparseMultiply --------------------------
	.section	.nv.shared.sparseMultiply,"aw",@nobits
	.sectionflags	@""
	.align	16
	.zero		1024


//--------------------- .nv.constant0.mcellMultiply --------------------------
	.section	.nv.constant0.mcellMultiply,"a",@progbits
	.sectionflags	@""
	.align	4
.nv.constant0.mcellMultiply:
	.zero		976


//--------------------- .nv.constant0.ellMultiply --------------------------
	.section	.nv.constant0.ellMultiply,"a",@progbits
	.sectionflags	@""
	.align	4
.nv.constant0.ellMultiply:
	.zero		960


//--------------------- .nv.constant0.blockMultiply --------------------------
	.section	.nv.constant0.blockMultiply,"a",@progbits
	.sectionflags	@""
	.align	4
.nv.constant0.blockMultiply:
	.zero		952


//--------------------- .nv.constant0.blockMultiply2 --------------------------
	.section	.nv.constant0.blockMultiply2,"a",@progbits
	.sectionflags	@""
	.align	4
.nv.constant0.blockMultiply2:
	.zero		964


//--------------------- .nv.constant0.accumulateExternal --------------------------
	.section	.nv.constant0.accumulateExternal,"a",@progbits
	.sectionflags	@""
	.align	4
.nv.constant0.accumulateExternal:
	.zero		932


//--------------------- .nv.constant0.sparseMultiply --------------------------
	.section	.nv.constant0.sparseMultiply,"a",@progbits
	.sectionflags	@""
	.align	4
.nv.constant0.sparseMultiply:
	.zero		956


//--------------------- SYMBOLS --------------------------

	.type		.nv.reservedSmem.offset0,@object
	.size		.nv.reservedSmem.offset0,0x4
	.type		.nv.reservedSmem.cap,@object
	.size		.nv.reservedSmem.cap,0x4
